// auto-generated by cutlass_sweep.gemm — config: {"arch": "sm_90", "cluster_m": 2, "cluster_n": 1, "dtype": "e5m2", "stages": 3, "tile_k": 128, "tile_m": 256, "tile_n": 256}
#include "cutlass/cutlass.h"
#include "cutlass/gemm/collective/collective_builder.hpp"
#include "cutlass/gemm/device/gemm_universal_adapter.h"
#include "cutlass/gemm/kernel/gemm_universal.hpp"
#include "cutlass/epilogue/collective/collective_builder.hpp"

using ElemA = cutlass::float_e5m2_t;
using ElemB = cutlass::float_e5m2_t;
using ElemCD = cutlass::float_e5m2_t;
using Acc  = float;
using TileShape    = cute::Shape<cute::_256, cute::_256, cute::_128>;
using ClusterShape = cute::Shape<cute::_2, cute::_1, cute::_1>;

using CollectiveEpilogue = typename cutlass::epilogue::collective::CollectiveBuilder<
    cutlass::arch::Sm90, cutlass::arch::OpClassTensorOp,
    TileShape, ClusterShape,
    cutlass::epilogue::collective::EpilogueTileAuto,
    Acc, Acc,
    ElemCD, cutlass::layout::RowMajor, 128 / cutlass::sizeof_bits<ElemCD>::value,
    ElemCD, cutlass::layout::RowMajor, 128 / cutlass::sizeof_bits<ElemCD>::value,
    cutlass::epilogue::collective::EpilogueScheduleAuto
  >::CollectiveOp;

using CollectiveMainloop = typename cutlass::gemm::collective::CollectiveBuilder<
    cutlass::arch::Sm90, cutlass::arch::OpClassTensorOp,
    ElemA, cutlass::layout::RowMajor, 128 / cutlass::sizeof_bits<ElemA>::value,
    ElemB, cutlass::layout::ColumnMajor, 128 / cutlass::sizeof_bits<ElemB>::value,
    Acc,
    TileShape, ClusterShape,
    cutlass::gemm::collective::StageCount<3>,
    cutlass::gemm::collective::KernelScheduleAuto
  >::CollectiveOp;

using GemmKernel = cutlass::gemm::kernel::GemmUniversal<
    cute::Shape<int,int,int,int>,
    CollectiveMainloop,
    CollectiveEpilogue
>;
using Gemm = cutlass::gemm::device::GemmUniversalAdapter<GemmKernel>;

// Force the device kernel symbol into the cubin without needing a host main.
auto* _anchor = &cutlass::device_kernel<GemmKernel>;


// ===== COMPILED SASS (sm_90a) =====

	.target	sm_90a

	.elftype	@"ET_EXEC"


//--------------------- .note.nv.tkinfo           --------------------------
	.section	.note.nv.tkinfo,"",@"SHT_NOTE"
	.sectionflags	@"SHF_NOTE_NV_TKINFO"
	.tkinfo
        /*0018*/ 	.word	0x00000002
        /*0030*/ 	.string	""
        /*0030*/ 	.string	"ptxas"
        /*0030*/ 	.string	"Cuda compilation tools, release 13.0, V13.0.88"
        /*0030*/ 	.string	"Build cuda_13.0.r13.0/compiler.36424714_0"
        /*0030*/ 	.string	"-arch sm_90a -m 64 "



//--------------------- .note.nv.cuinfo           --------------------------
	.section	.note.nv.cuinfo,"",@"SHT_NOTE"
	.sectionflags	@"SHF_NOTE_NV_CUINFO"
        /*0018*/ 	.short	0x0002
        /*001a*/ 	.short	0x005a
        /*001c*/ 	.short	0x0082
	.zero		2


//--------------------- .nv.info                  --------------------------
	.section	.nv.info,"",@"SHT_CUDA_INFO"
	.align	4


	//----- nvinfo : EIATTR_REGCOUNT
	.align		4
        /*0000*/ 	.byte	0x04, 0x2f
        /*0002*/ 	.short	(.L_12 - .L_11)
	.align		4
.L_11:
        /*0004*/ 	.word	index@(_ZN7cutlass13device_kernelINS_4gemm6kernel13GemmUniversalIN4cute5tupleIJiiiiEEENS1_10collective13CollectiveMmaINS1_37MainloopSm90TmaGmmaWarpSpecializedFP8ILi3ENS5_IJNS4_1CILi2EEENSA_ILi1EEESC_EEENS1_35KernelTmaWarpSpecializedCooperativeEEENS5_IJNSA_ILi256EEESG_NSA_ILi128EEEEEENS_12float_e5m2_tENS5_IJlSC_lEEESJ_SK_NS4_8TiledMMAINS4_8MMA_AtomIJNS4_4SM904GMMA31MMA_64x256x32_F32E5M2E5M2_SS_TNILNSO_7ScaleInE1ELSQ_1EEEEEENS4_6LayoutISD_NS5_IJSC_NSA_ILi0EEESU_EEEEENS5_IJNS4_10UnderscoreESX_SX_EEEEENS4_13SM90_TMA_LOADENS4_14ComposedLayoutINS4_7SwizzleILi3ELi4ELi3EEENS4_18smem_ptr_flag_bitsILi8EEENST_INS5_IJNSA_ILi8EEESH_EEENS5_IJSH_SC_EEEEEEEvNS4_8identityENS4_23SM90_TMA_LOAD_MULTICASTES1A_vS1B_EENS_8epilogue10collective6detail29Sm90TmaWarpSpecializedAdapterINS1F_15DefaultEpilogueISJ_SK_SK_NS1E_6thread17LinearCombinationISJ_Li1EffLNS1J_9ScaleType4KindE0ELNS_15FloatRoundStyleE2ESJ_EENS1_15EpilogueDefaultEEEEEvvEEEEvNT_6ParamsE)
        /*0008*/ 	.word	0x000000a8


	//----- nvinfo : EIATTR_FRAME_SIZE
	.align		4
.L_12:
        /*000c*/ 	.byte	0x04, 0x11
        /*000e*/ 	.short	(.L_14 - .L_13)
	.align		4
.L_13:
        /*0010*/ 	.word	index@(_ZN7cutlass13device_kernelINS_4gemm6kernel13GemmUniversalIN4cute5tupleIJiiiiEEENS1_10collective13CollectiveMmaINS1_37MainloopSm90TmaGmmaWarpSpecializedFP8ILi3ENS5_IJNS4_1CILi2EEENSA_ILi1EEESC_EEENS1_35KernelTmaWarpSpecializedCooperativeEEENS5_IJNSA_ILi256EEESG_NSA_ILi128EEEEEENS_12float_e5m2_tENS5_IJlSC_lEEESJ_SK_NS4_8TiledMMAINS4_8MMA_AtomIJNS4_4SM904GMMA31MMA_64x256x32_F32E5M2E5M2_SS_TNILNSO_7ScaleInE1ELSQ_1EEEEEENS4_6LayoutISD_NS5_IJSC_NSA_ILi0EEESU_EEEEENS5_IJNS4_10UnderscoreESX_SX_EEEEENS4_13SM90_TMA_LOADENS4_14ComposedLayoutINS4_7SwizzleILi3ELi4ELi3EEENS4_18smem_ptr_flag_bitsILi8EEENST_INS5_IJNSA_ILi8EEESH_EEENS5_IJSH_SC_EEEEEEEvNS4_8identityENS4_23SM90_TMA_LOAD_MULTICASTES1A_vS1B_EENS_8epilogue10collective6detail29Sm90TmaWarpSpecializedAdapterINS1F_15DefaultEpilogueISJ_SK_SK_NS1E_6thread17LinearCombinationISJ_Li1EffLNS1J_9ScaleType4KindE0ELNS_15FloatRoundStyleE2ESJ_EENS1_15EpilogueDefaultEEEEEvvEEEEvNT_6ParamsE)
        /*0014*/ 	.word	0x00000cc8


	//----- nvinfo : EIATTR_MIN_STACK_SIZE
	.align		4
.L_14:
        /*0018*/ 	.byte	0x04, 0x12
        /*001a*/ 	.short	(.L_16 - .L_15)
	.align		4
.L_15:
        /*001c*/ 	.word	index@(_ZN7cutlass13device_kernelINS_4gemm6kernel13GemmUniversalIN4cute5tupleIJiiiiEEENS1_10collective13CollectiveMmaINS1_37MainloopSm90TmaGmmaWarpSpecializedFP8ILi3ENS5_IJNS4_1CILi2EEENSA_ILi1EEESC_EEENS1_35KernelTmaWarpSpecializedCooperativeEEENS5_IJNSA_ILi256EEESG_NSA_ILi128EEEEEENS_12float_e5m2_tENS5_IJlSC_lEEESJ_SK_NS4_8TiledMMAINS4_8MMA_AtomIJNS4_4SM904GMMA31MMA_64x256x32_F32E5M2E5M2_SS_TNILNSO_7ScaleInE1ELSQ_1EEEEEENS4_6LayoutISD_NS5_IJSC_NSA_ILi0EEESU_EEEEENS5_IJNS4_10UnderscoreESX_SX_EEEEENS4_13SM90_TMA_LOADENS4_14ComposedLayoutINS4_7SwizzleILi3ELi4ELi3EEENS4_18smem_ptr_flag_bitsILi8EEENST_INS5_IJNSA_ILi8EEESH_EEENS5_IJSH_SC_EEEEEEEvNS4_8identityENS4_23SM90_TMA_LOAD_MULTICASTES1A_vS1B_EENS_8epilogue10collective6detail29Sm90TmaWarpSpecializedAdapterINS1F_15DefaultEpilogueISJ_SK_SK_NS1E_6thread17LinearCombinationISJ_Li1EffLNS1J_9ScaleType4KindE0ELNS_15FloatRoundStyleE2ESJ_EENS1_15EpilogueDefaultEEEEEvvEEEEvNT_6ParamsE)
        /*0020*/ 	.word	0x00000cc8
.L_16:


//--------------------- .nv.compat                --------------------------
	.section	.nv.compat,"",@"SHT_CUDA_COMPAT_INFO"
	.align	4
        /*0000*/ 	.byte	0x02, 0x09, 0x01, 0x00, 0x02, 0x02, 0x04, 0x00, 0x02, 0x05, 0x05, 0x00, 0x03, 0x07, 0x01, 0x01
        /*0010*/ 	.byte	0x02, 0x03, 0x01, 0x00, 0x02, 0x06, 0x01, 0x00, 0x04, 0x0b, 0x08, 0x00, 0x00, 0x00, 0x00, 0x00
        /*0020*/ 	.byte	0x00, 0x00, 0x00, 0x00


//--------------------- .nv.info._ZN7cutlass13device_kernelINS_4gemm6kernel13GemmUniversalIN4cute5tupleIJiiiiEEENS1_10collective13CollectiveMmaINS1_37MainloopSm90TmaGmmaWarpSpecializedFP8ILi3ENS5_IJNS4_1CILi2EEENSA_ILi1EEESC_EEENS1_35KernelTmaWarpSpecializedCooperativeEEENS5_IJNSA_ILi256EEESG_NSA_ILi128EEEEEENS_12float_e5m2_tENS5_IJlSC_lEEESJ_SK_NS4_8TiledMMAINS4_8MMA_AtomIJNS4_4SM904GMMA31MMA_64x256x32_F32E5M2E5M2_SS_TNILNSO_7ScaleInE1ELSQ_1EEEEEENS4_6LayoutISD_NS5_IJSC_NSA_ILi0EEESU_EEEEENS5_IJNS4_10UnderscoreESX_SX_EEEEENS4_13SM90_TMA_LOADENS4_14ComposedLayoutINS4_7SwizzleILi3ELi4ELi3EEENS4_18smem_ptr_flag_bitsILi8EEENST_INS5_IJNSA_ILi8EEESH_EEENS5_IJSH_SC_EEEEEEEvNS4_8identityENS4_23SM90_TMA_LOAD_MULTICASTES1A_vS1B_EENS_8epilogue10collective6detail29Sm90TmaWarpSpecializedAdapterINS1F_15DefaultEpilogueISJ_SK_SK_NS1E_6thread17LinearCombinationISJ_Li1EffLNS1J_9ScaleType4KindE0ELNS_15FloatRoundStyleE2ESJ_EENS1_15EpilogueDefaultEEEEEvvEEEEvNT_6ParamsE --------------------------
	.section	.nv.info._ZN7cutlass13device_kernelINS_4gemm6kernel13GemmUniversalIN4cute5tupleIJiiiiEEENS1_10collective13CollectiveMmaINS1_37MainloopSm90TmaGmmaWarpSpecializedFP8ILi3ENS5_IJNS4_1CILi2EEENSA_ILi1EEESC_EEENS1_35KernelTmaWarpSpecializedCooperativeEEENS5_IJNSA_ILi256EEESG_NSA_ILi128EEEEEENS_12float_e5m2_tENS5_IJlSC_lEEESJ_SK_NS4_8TiledMMAINS4_8MMA_AtomIJNS4_4SM904GMMA31MMA_64x256x32_F32E5M2E5M2_SS_TNILNSO_7ScaleInE1ELSQ_1EEEEEENS4_6LayoutISD_NS5_IJSC_NSA_ILi0EEESU_EEEEENS5_IJNS4_10UnderscoreESX_SX_EEEEENS4_13SM90_TMA_LOADENS4_14ComposedLayoutINS4_7SwizzleILi3ELi4ELi3EEENS4_18smem_ptr_flag_bitsILi8EEENST_INS5_IJNSA_ILi8EEESH_EEENS5_IJSH_SC_EEEEEEEvNS4_8identityENS4_23SM90_TMA_LOAD_MULTICASTES1A_vS1B_EENS_8epilogue10collective6detail29Sm90TmaWarpSpecializedAdapterINS1F_15DefaultEpilogueISJ_SK_SK_NS1E_6thread17LinearCombinationISJ_Li1EffLNS1J_9ScaleType4KindE0ELNS_15FloatRoundStyleE2ESJ_EENS1_15EpilogueDefaultEEEEEvvEEEEvNT_6ParamsE,"",@"SHT_CUDA_INFO"
	.sectionflags	@""
	.align	4


	//----- nvinfo : EIATTR_CUDA_API_VERSION
	.align		4
        /*0000*/ 	.byte	0x04, 0x37
        /*0002*/ 	.short	(.L_18 - .L_17)
.L_17:
        /*0004*/ 	.word	0x00000082


	//----- nvinfo : EIATTR_KPARAM_INFO
	.align		4
.L_18:
        /*0008*/ 	.byte	0x04, 0x17
        /*000a*/ 	.short	(.L_20 - .L_19)
.L_19:
        /*000c*/ 	.word	0x00000000
        /*0010*/ 	.short	0x0000
        /*0012*/ 	.short	0x0070
        /*0014*/ 	.byte	0x00, 0xf0, 0x01, 0x10


	//----- nvinfo : EIATTR_SPARSE_MMA_MASK
	.align		4
.L_20:
        /*0018*/ 	.byte	0x03, 0x50
        /*001a*/ 	.short	0x0000


	//----- nvinfo : EIATTR_MAXREG_COUNT
	.align		4
        /*001c*/ 	.byte	0x03, 0x1b
        /*001e*/ 	.short	0x00a8


	//----- nvinfo : EIATTR_NUM_BARRIERS
	.align		4
        /*0020*/ 	.byte	0x02, 0x4c
        /*0022*/ 	.byte	0x01
	.zero		1


	//----- nvinfo : EIATTR_ANNOTATIONS
	.align		4
        /*0024*/ 	.byte	0x04, 0x55
        /*0026*/ 	.short	(.L_22 - .L_21)


	//   ....[0]....
.L_21:
        /*0028*/ 	.word	0x00000001
        /*002c*/ 	.byte	0x10, 0x07, 0x00, 0x00, 0x01, 0x00, 0x00, 0x00, 0xe0, 0x07, 0x00, 0x00, 0x01, 0x00, 0x00, 0x00
        /* <DEDUP_REMOVED lines=2039> */
        /*7fac*/ 	.byte	0x10, 0x9c, 0x02, 0x00


	//----- nvinfo : EIATTR_MERCURY_ISA_VERSION
	.align		4
.L_22:
        /*7fb0*/ 	.byte	0x03, 0x5f
        /*7fb2*/ 	.short	0x0101


	//----- nvinfo : EIATTR_INT_WARP_WIDE_INSTR_OFFSETS
	.align		4
        /*7fb4*/ 	.byte	0x04, 0x31
        /*7fb6*/ 	.short	(.L_24 - .L_23)


	//   ....[0]....
.L_23:
        /*7fb8*/ 	.word	0x00000530


	//   ....[1]....
        /*7fbc*/ 	.word	0x00000550


	//   ....[2]....
        /*7fc0*/ 	.word	0x000006b0


	//----- nvinfo : EIATTR_COOP_GROUP_MASK_REGIDS
	.align		4
.L_24:
        /*7fc4*/ 	.byte	0x04, 0x29
        /*7fc6*/ 	.short	(.L_26 - .L_25)


	//   ....[0]....
.L_25:
        /*7fc8*/ 	.word	0xffffffff


	//   ....[1]....
        /*7fcc*/ 	.word	0xffffffff


	//   ....[2]....
        /*7fd0*/ 	.word	0xffffffff


	//   ....[3]....
        /*7fd4*/ 	.word	0xffffffff


	//   ....[4]....
        /*7fd8*/ 	.word	0xffffffff


	//   ....[5]....
        /*7fdc*/ 	.word	0xffffffff


	//----- nvinfo : EIATTR_COOP_GROUP_INSTR_OFFSETS
	.align		4
.L_26:
        /*7fe0*/ 	.byte	0x04, 0x28
        /*7fe2*/ 	.short	(.L_28 - .L_27)


	//   ....[0]....
.L_27:
        /*7fe4*/ 	.word	0x00000070


	//   ....[1]....
        /*7fe8*/ 	.word	0x00000080


	//   ....[2]....
        /*7fec*/ 	.word	0x000001a0


	//   ....[3]....
        /*7ff0*/ 	.word	0x000003a0


	//   ....[4]....
        /*7ff4*/ 	.word	0x00000820


	//   ....[5]....
        /*7ff8*/ 	.word	0x00002970


	//----- nvinfo : EIATTR_REG_RECONFIG
	.align		4
.L_28:
        /*7ffc*/ 	.byte	0x01, 0x54
	.zero		2


	//----- nvinfo : EIATTR_MBARRIER_INSTR_OFFSETS
	.align		4
        /*8000*/ 	.byte	0x04, 0x39
        /*8002*/ 	.short	(.L_30 - .L_29)


	//   ....[0]....
.L_29:
        /*8004*/ 	.word	0x00000320
        /*8008*/ 	.word	0x000000ff
        /*800c*/ 	.word	0x00000000
        /*8010*/ 	.short	0x0100
        /*8012*/ 	.byte	0x09
	.zero		1


	//   ....[1]....
        /*8014*/ 	.word	0x00000330
        /*8018*/ 	.word	0x000000ff
        /*801c*/ 	.word	0x00000018
        /*8020*/ 	.short	0x0100
        /*8022*/ 	.byte	0x09
	.zero		1


	//   ....[2]....
        /*8024*/ 	.word	0x00000340
        /*8028*/ 	.word	0x000000ff
        /*802c*/ 	.word	0x00000008
        /*8030*/ 	.short	0x0100
        /*8032*/ 	.byte	0x09
	.zero		1


	//   ....[3]....
        /*8034*/ 	.word	0x00000350
        /*8038*/ 	.word	0x000000ff
        /*803c*/ 	.word	0x00000020
        /*8040*/ 	.short	0x0100
        /*8042*/ 	.byte	0x09
	.zero		1


	//   ....[4]....
        /*8044*/ 	.word	0x00000360
        /*8048*/ 	.word	0x000000ff
        /*804c*/ 	.word	0x00000010
        /*8050*/ 	.short	0x0100
        /*8052*/ 	.byte	0x09
	.zero		1


	//   ....[5]....
        /*8054*/ 	.word	0x00000370
        /*8058*/ 	.word	0x000000ff
        /*805c*/ 	.word	0x00000028
        /*8060*/ 	.short	0x0100
        /*8062*/ 	.byte	0x09
	.zero		1


	//   ....[6]....
        /*8064*/ 	.word	0x00000740
        /*8068*/ 	.word	0x000000ff
        /*806c*/ 	.word	0x00000040
        /*8070*/ 	.short	0x0100
        /*8072*/ 	.byte	0x06
	.zero		1


	//   ....[7]....
        /*8074*/ 	.word	0x000007c0
        /*8078*/ 	.word	0x000000ff
        /*807c*/ 	.word	0x00000048
        /*8080*/ 	.short	0x0100
        /*8082*/ 	.byte	0x06
	.zero		1


	//   ....[8]....
        /*8084*/ 	.word	0x00002d60
        /*8088*/ 	.word	0x000000ff
        /*808c*/ 	.word	0x00000000
        /*8090*/ 	.short	0x010a
        /*8092*/ 	.byte	0x06
	.zero		1


	//   ....[9]....
        /*8094*/ 	.word	0x00002da0
        /*8098*/ 	.word	0x000000ff
        /*809c*/ 	.word	0x00000000
        /*80a0*/ 	.short	0x010a
        /*80a2*/ 	.byte	0x06
	.zero		1


	//   ....[10]....
        /*80a4*/ 	.word	0x000090b0
        /*80a8*/ 	.word	0x000000ff
        /*80ac*/ 	.word	0x00000000
        /*80b0*/ 	.short	0x010a
        /*80b2*/ 	.byte	0x10
	.zero		1


	//   ....[11]....
        /*80b4*/ 	.word	0x000090f0
        /*80b8*/ 	.word	0x000000ff
        /*80bc*/ 	.word	0x00000000
        /*80c0*/ 	.short	0x010a
        /*80c2*/ 	.byte	0x10
	.zero		1


	//   ....[12]....
        /*80c4*/ 	.word	0x00011940
        /*80c8*/ 	.word	0x00000000
        /*80cc*/ 	.word	0x00000000
        /*80d0*/ 	.short	0x0101
        /*80d2*/ 	.byte	0x3f
	.zero		1


	//   ....[13]....
        /*80d4*/ 	.word	0x00015460
        /*80d8*/ 	.word	0x00000000
        /*80dc*/ 	.word	0x00000000
        /*80e0*/ 	.short	0x0101
        /*80e2*/ 	.byte	0x3f
	.zero		1


	//   ....[14]....
        /*80e4*/ 	.word	0x00028ed0
        /*80e8*/ 	.word	0x0000000c
        /*80ec*/ 	.word	0x00000018
        /*80f0*/ 	.short	0x010a
        /*80f2*/ 	.byte	0x3f
	.zero		1


	//   ....[15]....
        /*80f4*/ 	.word	0x00029230
        /*80f8*/ 	.word	0x00000002
        /*80fc*/ 	.word	0x00000048
        /*8100*/ 	.short	0x0101
        /*8102*/ 	.byte	0x3f
	.zero		1


	//   ....[16]....
        /*8104*/ 	.word	0x000299e0
        /*8108*/ 	.word	0x00000003
        /*810c*/ 	.word	0x00000000
        /*8110*/ 	.short	0x010a
        /*8112*/ 	.byte	0x3f
	.zero		1


	//   ....[17]....
        /*8114*/ 	.word	0x00029a70
        /*8118*/ 	.word	0x00000003
        /*811c*/ 	.word	0x00000000
        /*8120*/ 	.short	0x010a
        /*8122*/ 	.byte	0x3f
	.zero		1


	//   ....[18]....
        /*8124*/ 	.word	0x00029b00
        /*8128*/ 	.word	0x00000003
        /*812c*/ 	.word	0x00000000
        /*8130*/ 	.short	0x010a
        /*8132*/ 	.byte	0x3f
	.zero		1


	//   ....[19]....
        /*8134*/ 	.word	0x00029b70
        /*8138*/ 	.word	0x00000003
        /*813c*/ 	.word	0x00000000
        /*8140*/ 	.short	0x010a
        /*8142*/ 	.byte	0x3f
	.zero		1


	//   ....[20]....
        /*8144*/ 	.word	0x00029be0
        /*8148*/ 	.word	0x00000002
        /*814c*/ 	.word	0x00000000
        /*8150*/ 	.short	0x010a
        /*8152*/ 	.byte	0x3f
	.zero		1


	//   ....[21]....
        /*8154*/ 	.word	0x00029cc0
        /*8158*/ 	.word	0x0000000c
        /*815c*/ 	.word	0x00000018
        /*8160*/ 	.short	0x010a
        /*8162*/ 	.byte	0x3f
	.zero		1


	//   ....[22]....
        /*8164*/ 	.word	0x00029d90
        /*8168*/ 	.word	0x00000003
        /*816c*/ 	.word	0x00000000
        /*8170*/ 	.short	0x010a
        /*8172*/ 	.byte	0x3f
	.zero		1


	//   ....[23]....
        /*8174*/ 	.word	0x00029de0
        /*8178*/ 	.word	0x00000003
        /*817c*/ 	.word	0x00000000
        /*8180*/ 	.short	0x010a
        /*8182*/ 	.byte	0x3f
	.zero		1


	//----- nvinfo : EIATTR_NUM_MBARRIERS
	.align		4
.L_30:
        /*8184*/ 	.byte	0x03, 0x38
        /*8186*/ 	.short	0x0008


	//----- nvinfo : EIATTR_EXIT_INSTR_OFFSETS
	.align		4
        /*8188*/ 	.byte	0x04, 0x1c
        /*818a*/ 	.short	(.L_32 - .L_31)


	//   ....[0]....
.L_31:
        /*818c*/ 	.word	0x000009b0


	//   ....[1]....
        /*8190*/ 	.word	0x00001250


	//   ....[2]....
        /*8194*/ 	.word	0x000285b0


	//   ....[3]....
        /*8198*/ 	.word	0x00028b50


	//   ....[4]....
        /*819c*/ 	.word	0x00029b50


	//----- nvinfo : EIATTR_MAX_THREADS
	.align		4
.L_32:
        /*81a0*/ 	.byte	0x04, 0x05
        /*81a2*/ 	.short	(.L_34 - .L_33)
.L_33:
        /*81a4*/ 	.word	0x00000180
        /*81a8*/ 	.word	0x00000001
        /*81ac*/ 	.word	0x00000001


	//----- nvinfo : EIATTR_CRS_STACK_SIZE
	.align		4
.L_34:
        /*81b0*/ 	.byte	0x04, 0x1e
        /*81b2*/ 	.short	(.L_36 - .L_35)
.L_35:
        /*81b4*/ 	.word	0x00000000


	//----- nvinfo : EIATTR_CBANK_PARAM_SIZE
	.align		4
.L_36:
        /*81b8*/ 	.byte	0x03, 0x19
        /*81ba*/ 	.short	0x0470


	//----- nvinfo : EIATTR_PARAM_CBANK
	.align		4
        /*81bc*/ 	.byte	0x04, 0x0a
        /*81be*/ 	.short	(.L_38 - .L_37)
	.align		4
.L_37:
        /*81c0*/ 	.word	index@(.nv.constant0._ZN7cutlass13device_kernelINS_4gemm6kernel13GemmUniversalIN4cute5tupleIJiiiiEEENS1_10collective13CollectiveMmaINS1_37MainloopSm90TmaGmmaWarpSpecializedFP8ILi3ENS5_IJNS4_1CILi2EEENSA_ILi1EEESC_EEENS1_35KernelTmaWarpSpecializedCooperativeEEENS5_IJNSA_ILi256EEESG_NSA_ILi128EEEEEENS_12float_e5m2_tENS5_IJlSC_lEEESJ_SK_NS4_8TiledMMAINS4_8MMA_AtomIJNS4_4SM904GMMA31MMA_64x256x32_F32E5M2E5M2_SS_TNILNSO_7ScaleInE1ELSQ_1EEEEEENS4_6LayoutISD_NS5_IJSC_NSA_ILi0EEESU_EEEEENS5_IJNS4_10UnderscoreESX_SX_EEEEENS4_13SM90_TMA_LOADENS4_14ComposedLayoutINS4_7SwizzleILi3ELi4ELi3EEENS4_18smem_ptr_flag_bitsILi8EEENST_INS5_IJNSA_ILi8EEESH_EEENS5_IJSH_SC_EEEEEEEvNS4_8identityENS4_23SM90_TMA_LOAD_MULTICASTES1A_vS1B_EENS_8epilogue10collective6detail29Sm90TmaWarpSpecializedAdapterINS1F_15DefaultEpilogueISJ_SK_SK_NS1E_6thread17LinearCombinationISJ_Li1EffLNS1J_9ScaleType4KindE0ELNS_15FloatRoundStyleE2ESJ_EENS1_15EpilogueDefaultEEEEEvvEEEEvNT_6ParamsE)
        /*81c4*/ 	.short	0x0210
        /*81c6*/ 	.short	0x0470


	//----- nvinfo : EIATTR_SW_WAR
	.align		4
.L_38:
        /*81c8*/ 	.byte	0x04, 0x36
        /*81ca*/ 	.short	(.L_40 - .L_39)
.L_39:
        /*81cc*/ 	.word	0x00000008
.L_40:


//--------------------- .nv.callgraph             --------------------------
	.section	.nv.callgraph,"",@"SHT_CUDA_CALLGRAPH"
	.align	4
	.sectionentsize	8
	.align		4
        /*0000*/ 	.word	0x00000000
	.align		4
        /*0004*/ 	.word	0xffffffff
	.align		4
        /*0008*/ 	.word	0x00000000
	.align		4
        /*000c*/ 	.word	0xfffffffe
	.align		4
        /*0010*/ 	.word	0x00000000
	.align		4
        /*0014*/ 	.word	0xfffffffd
	.align		4
        /*0018*/ 	.word	0x00000000
	.align		4
        /*001c*/ 	.word	0xfffffffc


//--------------------- .nv.constant4             --------------------------
	.section	.nv.constant4,"a",@progbits
	.align	8
	.align		8
.nv.constant4:
        /*0000*/ 	.dword	_ZN39_INTERNAL_ee8eb7eb_4_k_cu_d907b832_55104cuda3std3__45__cpo5beginE
	.align		8
        /*0008*/ 	.dword	_ZN39_INTERNAL_ee8eb7eb_4_k_cu_d907b832_55104cuda3std3__45__cpo3endE
	.align		8
        /*0010*/ 	.dword	_ZN39_INTERNAL_ee8eb7eb_4_k_cu_d907b832_55104cuda3std3__45__cpo6cbeginE
	.align		8
        /*0018*/ 	.dword	_ZN39_INTERNAL_ee8eb7eb_4_k_cu_d907b832_55104cuda3std3__45__cpo4cendE
	.align		8
        /*0020*/ 	.dword	_ZN39_INTERNAL_ee8eb7eb_4_k_cu_d907b832_55104cuda3std3__441_GLOBAL__N__ee8eb7eb_4_k_cu_d907b832_55106ignoreE
	.align		8
        /*0028*/ 	.dword	_ZN39_INTERNAL_ee8eb7eb_4_k_cu_d907b832_55104cuda3std3__419piecewise_constructE
	.align		8
        /*0030*/ 	.dword	_ZN39_INTERNAL_ee8eb7eb_4_k_cu_d907b832_55104cuda3std3__48in_placeE
	.align		8
        /*0038*/ 	.dword	_ZN39_INTERNAL_ee8eb7eb_4_k_cu_d907b832_55104cuda3std6ranges3__45__cpo4swapE
	.align		8
        /*0040*/ 	.dword	_ZN39_INTERNAL_ee8eb7eb_4_k_cu_d907b832_55104cuda3std6ranges3__45__cpo9iter_moveE
	.align		8
        /*0048*/ 	.dword	_ZN39_INTERNAL_ee8eb7eb_4_k_cu_d907b832_55104cute7productE
	.align		8
        /*0050*/ 	.dword	_ZN39_INTERNAL_ee8eb7eb_4_k_cu_d907b832_55104cute1_E


//--------------------- .text._ZN7cutlass13device_kernelINS_4gemm6kernel13GemmUniversalIN4cute5tupleIJiiiiEEENS1_10collective13CollectiveMmaINS1_37MainloopSm90TmaGmmaWarpSpecializedFP8ILi3ENS5_IJNS4_1CILi2EEENSA_ILi1EEESC_EEENS1_35KernelTmaWarpSpecializedCooperativeEEENS5_IJNSA_ILi256EEESG_NSA_ILi128EEEEEENS_12float_e5m2_tENS5_IJlSC_lEEESJ_SK_NS4_8TiledMMAINS4_8MMA_AtomIJNS4_4SM904GMMA31MMA_64x256x32_F32E5M2E5M2_SS_TNILNSO_7ScaleInE1ELSQ_1EEEEEENS4_6LayoutISD_NS5_IJSC_NSA_ILi0EEESU_EEEEENS5_IJNS4_10UnderscoreESX_SX_EEEEENS4_13SM90_TMA_LOADENS4_14ComposedLayoutINS4_7SwizzleILi3ELi4ELi3EEENS4_18smem_ptr_flag_bitsILi8EEENST_INS5_IJNSA_ILi8EEESH_EEENS5_IJSH_SC_EEEEEEEvNS4_8identityENS4_23SM90_TMA_LOAD_MULTICASTES1A_vS1B_EENS_8epilogue10collective6detail29Sm90TmaWarpSpecializedAdapterINS1F_15DefaultEpilogueISJ_SK_SK_NS1E_6thread17LinearCombinationISJ_Li1EffLNS1J_9ScaleType4KindE0ELNS_15FloatRoundStyleE2ESJ_EENS1_15EpilogueDefaultEEEEEvvEEEEvNT_6ParamsE --------------------------
	.section	.text._ZN7cutlass13device_kernelINS_4gemm6kernel13GemmUniversalIN4cute5tupleIJiiiiEEENS1_10collective13CollectiveMmaINS1_37MainloopSm90TmaGmmaWarpSpecializedFP8ILi3ENS5_IJNS4_1CILi2EEENSA_ILi1EEESC_EEENS1_35KernelTmaWarpSpecializedCooperativeEEENS5_IJNSA_ILi256EEESG_NSA_ILi128EEEEEENS_12float_e5m2_tENS5_IJlSC_lEEESJ_SK_NS4_8TiledMMAINS4_8MMA_AtomIJNS4_4SM904GMMA31MMA_64x256x32_F32E5M2E5M2_SS_TNILNSO_7ScaleInE1ELSQ_1EEEEEENS4_6LayoutISD_NS5_IJSC_NSA_ILi0EEESU_EEEEENS5_IJNS4_10UnderscoreESX_SX_EEEEENS4_13SM90_TMA_LOADENS4_14ComposedLayoutINS4_7SwizzleILi3ELi4ELi3EEENS4_18smem_ptr_flag_bitsILi8EEENST_INS5_IJNSA_ILi8EEESH_EEENS5_IJSH_SC_EEEEEEEvNS4_8identityENS4_23SM90_TMA_LOAD_MULTICASTES1A_vS1B_EENS_8epilogue10collective6detail29Sm90TmaWarpSpecializedAdapterINS1F_15DefaultEpilogueISJ_SK_SK_NS1E_6thread17LinearCombinationISJ_Li1EffLNS1J_9ScaleType4KindE0ELNS_15FloatRoundStyleE2ESJ_EENS1_15EpilogueDefaultEEEEEvvEEEEvNT_6ParamsE,"ax",@progbits
	.align	128
.text._ZN7cutlass13device_kernelINS_4gemm6kernel13GemmUniversalIN4cute5tupleIJiiiiEEENS1_10collective13CollectiveMmaINS1_37MainloopSm90TmaGmmaWarpSpecializedFP8ILi3ENS5_IJNS4_1CILi2EEENSA_ILi1EEESC_EEENS1_35KernelTmaWarpSpecializedCooperativeEEENS5_IJNSA_ILi256EEESG_NSA_ILi128EEEEEENS_12float_e5m2_tENS5_IJlSC_lEEESJ_SK_NS4_8TiledMMAINS4_8MMA_AtomIJNS4_4SM904GMMA31MMA_64x256x32_F32E5M2E5M2_SS_TNILNSO_7ScaleInE1ELSQ_1EEEEEENS4_6LayoutISD_NS5_IJSC_NSA_ILi0EEESU_EEEEENS5_IJNS4_10UnderscoreESX_SX_EEEEENS4_13SM90_TMA_LOADENS4_14ComposedLayoutINS4_7SwizzleILi3ELi4ELi3EEENS4_18smem_ptr_flag_bitsILi8EEENST_INS5_IJNSA_ILi8EEESH_EEENS5_IJSH_SC_EEEEEEEvNS4_8identityENS4_23SM90_TMA_LOAD_MULTICASTES1A_vS1B_EENS_8epilogue10collective6detail29Sm90TmaWarpSpecializedAdapterINS1F_15DefaultEpilogueISJ_SK_SK_NS1E_6thread17LinearCombinationISJ_Li1EffLNS1J_9ScaleType4KindE0ELNS_15FloatRoundStyleE2ESJ_EENS1_15EpilogueDefaultEEEEEvvEEEEvNT_6ParamsE:
        .type           _ZN7cutlass13device_kernelINS_4gemm6kernel13GemmUniversalIN4cute5tupleIJiiiiEEENS1_10collective13CollectiveMmaINS1_37MainloopSm90TmaGmmaWarpSpecializedFP8ILi3ENS5_IJNS4_1CILi2EEENSA_ILi1EEESC_EEENS1_35KernelTmaWarpSpecializedCooperativeEEENS5_IJNSA_ILi256EEESG_NSA_ILi128EEEEEENS_12float_e5m2_tENS5_IJlSC_lEEESJ_SK_NS4_8TiledMMAINS4_8MMA_AtomIJNS4_4SM904GMMA31MMA_64x256x32_F32E5M2E5M2_SS_TNILNSO_7ScaleInE1ELSQ_1EEEEEENS4_6LayoutISD_NS5_IJSC_NSA_ILi0EEESU_EEEEENS5_IJNS4_10UnderscoreESX_SX_EEEEENS4_13SM90_TMA_LOADENS4_14ComposedLayoutINS4_7SwizzleILi3ELi4ELi3EEENS4_18smem_ptr_flag_bitsILi8EEENST_INS5_IJNSA_ILi8EEESH_EEENS5_IJSH_SC_EEEEEEEvNS4_8identityENS4_23SM90_TMA_LOAD_MULTICASTES1A_vS1B_EENS_8epilogue10collective6detail29Sm90TmaWarpSpecializedAdapterINS1F_15DefaultEpilogueISJ_SK_SK_NS1E_6thread17LinearCombinationISJ_Li1EffLNS1J_9ScaleType4KindE0ELNS_15FloatRoundStyleE2ESJ_EENS1_15EpilogueDefaultEEEEEvvEEEEvNT_6ParamsE,@function
        .size           _ZN7cutlass13device_kernelINS_4gemm6kernel13GemmUniversalIN4cute5tupleIJiiiiEEENS1_10collective13CollectiveMmaINS1_37MainloopSm90TmaGmmaWarpSpecializedFP8ILi3ENS5_IJNS4_1CILi2EEENSA_ILi1EEESC_EEENS1_35KernelTmaWarpSpecializedCooperativeEEENS5_IJNSA_ILi256EEESG_NSA_ILi128EEEEEENS_12float_e5m2_tENS5_IJlSC_lEEESJ_SK_NS4_8TiledMMAINS4_8MMA_AtomIJNS4_4SM904GMMA31MMA_64x256x32_F32E5M2E5M2_SS_TNILNSO_7ScaleInE1ELSQ_1EEEEEENS4_6LayoutISD_NS5_IJSC_NSA_ILi0EEESU_EEEEENS5_IJNS4_10UnderscoreESX_SX_EEEEENS4_13SM90_TMA_LOADENS4_14ComposedLayoutINS4_7SwizzleILi3ELi4ELi3EEENS4_18smem_ptr_flag_bitsILi8EEENST_INS5_IJNSA_ILi8EEESH_EEENS5_IJSH_SC_EEEEEEEvNS4_8identityENS4_23SM90_TMA_LOAD_MULTICASTES1A_vS1B_EENS_8epilogue10collective6detail29Sm90TmaWarpSpecializedAdapterINS1F_15DefaultEpilogueISJ_SK_SK_NS1E_6thread17LinearCombinationISJ_Li1EffLNS1J_9ScaleType4KindE0ELNS_15FloatRoundStyleE2ESJ_EENS1_15EpilogueDefaultEEEEEvvEEEEvNT_6ParamsE,(.L_x_588 - _ZN7cutlass13device_kernelINS_4gemm6kernel13GemmUniversalIN4cute5tupleIJiiiiEEENS1_10collective13CollectiveMmaINS1_37MainloopSm90TmaGmmaWarpSpecializedFP8ILi3ENS5_IJNS4_1CILi2EEENSA_ILi1EEESC_EEENS1_35KernelTmaWarpSpecializedCooperativeEEENS5_IJNSA_ILi256EEESG_NSA_ILi128EEEEEENS_12float_e5m2_tENS5_IJlSC_lEEESJ_SK_NS4_8TiledMMAINS4_8MMA_AtomIJNS4_4SM904GMMA31MMA_64x256x32_F32E5M2E5M2_SS_TNILNSO_7ScaleInE1ELSQ_1EEEEEENS4_6LayoutISD_NS5_IJSC_NSA_ILi0EEESU_EEEEENS5_IJNS4_10UnderscoreESX_SX_EEEEENS4_13SM90_TMA_LOADENS4_14ComposedLayoutINS4_7SwizzleILi3ELi4ELi3EEENS4_18smem_ptr_flag_bitsILi8EEENST_INS5_IJNSA_ILi8EEESH_EEENS5_IJSH_SC_EEEEEEEvNS4_8identityENS4_23SM90_TMA_LOAD_MULTICASTES1A_vS1B_EENS_8epilogue10collective6detail29Sm90TmaWarpSpecializedAdapterINS1F_15DefaultEpilogueISJ_SK_SK_NS1E_6thread17LinearCombinationISJ_Li1EffLNS1J_9ScaleType4KindE0ELNS_15FloatRoundStyleE2ESJ_EENS1_15EpilogueDefaultEEEEEvvEEEEvNT_6ParamsE)
        .other          _ZN7cutlass13device_kernelINS_4gemm6kernel13GemmUniversalIN4cute5tupleIJiiiiEEENS1_10collective13CollectiveMmaINS1_37MainloopSm90TmaGmmaWarpSpecializedFP8ILi3ENS5_IJNS4_1CILi2EEENSA_ILi1EEESC_EEENS1_35KernelTmaWarpSpecializedCooperativeEEENS5_IJNSA_ILi256EEESG_NSA_ILi128EEEEEENS_12float_e5m2_tENS5_IJlSC_lEEESJ_SK_NS4_8TiledMMAINS4_8MMA_AtomIJNS4_4SM904GMMA31MMA_64x256x32_F32E5M2E5M2_SS_TNILNSO_7ScaleInE1ELSQ_1EEEEEENS4_6LayoutISD_NS5_IJSC_NSA_ILi0EEESU_EEEEENS5_IJNS4_10UnderscoreESX_SX_EEEEENS4_13SM90_TMA_LOADENS4_14ComposedLayoutINS4_7SwizzleILi3ELi4ELi3EEENS4_18smem_ptr_flag_bitsILi8EEENST_INS5_IJNSA_ILi8EEESH_EEENS5_IJSH_SC_EEEEEEEvNS4_8identityENS4_23SM90_TMA_LOAD_MULTICASTES1A_vS1B_EENS_8epilogue10collective6detail29Sm90TmaWarpSpecializedAdapterINS1F_15DefaultEpilogueISJ_SK_SK_NS1E_6thread17LinearCombinationISJ_Li1EffLNS1J_9ScaleType4KindE0ELNS_15FloatRoundStyleE2ESJ_EENS1_15EpilogueDefaultEEEEEvvEEEEvNT_6ParamsE,@"STO_CUDA_ENTRY STV_DEFAULT"
_ZN7cutlass13device_kernelINS_4gemm6kernel13GemmUniversalIN4cute5tupleIJiiiiEEENS1_10collective13CollectiveMmaINS1_37MainloopSm90TmaGmmaWarpSpecializedFP8ILi3ENS5_IJNS4_1CILi2EEENSA_ILi1EEESC_EEENS1_35KernelTmaWarpSpecializedCooperativeEEENS5_IJNSA_ILi256EEESG_NSA_ILi128EEEEEENS_12float_e5m2_tENS5_IJlSC_lEEESJ_SK_NS4_8TiledMMAINS4_8MMA_AtomIJNS4_4SM904GMMA31MMA_64x256x32_F32E5M2E5M2_SS_TNILNSO_7ScaleInE1ELSQ_1EEEEEENS4_6LayoutISD_NS5_IJSC_NSA_ILi0EEESU_EEEEENS5_IJNS4_10UnderscoreESX_SX_EEEEENS4_13SM90_TMA_LOADENS4_14ComposedLayoutINS4_7SwizzleILi3ELi4ELi3EEENS4_18smem_ptr_flag_bitsILi8EEENST_INS5_IJNSA_ILi8EEESH_EEENS5_IJSH_SC_EEEEEEEvNS4_8identityENS4_23SM90_TMA_LOAD_MULTICASTES1A_vS1B_EENS_8epilogue10collective6detail29Sm90TmaWarpSpecializedAdapterINS1F_15DefaultEpilogueISJ_SK_SK_NS1E_6thread17LinearCombinationISJ_Li1EffLNS1J_9ScaleType4KindE0ELNS_15FloatRoundStyleE2ESJ_EENS1_15EpilogueDefaultEEEEEvvEEEEvNT_6ParamsE:
[----:B------:R-:W0:Y:S02]  /*0000*/  LDC R1, c[0x0][0x28] ;  /* 0x00000a00ff017b82 */ /* 0x000e240000000800 */
[----:B0-----:R-:W-:Y:S01]  /*0010*/  VIADD R1, R1, 0xfffff338 ;  /* 0xfffff33801017836 */ /* 0x001fe20000000000 */
[----:B------:R-:W0:Y:S01]  /*0020*/  S2R R4, SR_TID.X ;  /* 0x0000000000047919 */ /* 0x000e220000002100 */
[----:B------:R-:W-:Y:S01]  /*0030*/  ELECT P0, URZ, PT ;  /* 0x00000000003f782f */ /* 0x000fe20003800000 */
[----:B------:R-:W-:Y:S01]  /*0040*/  BSSY B0, `(.L_x_0) ;  /* 0x0000015000007945 */ /* 0x000fe20003800000 */
[--C-:B0-----:R-:W-:Y:S02]  /*0050*/  SHF.R.U32.HI R0, RZ, 0x5, R4.reuse ;  /* 0x00000005ff007819 */ /* 0x101fe40000011604 */
[----:B------:R-:W-:-:S03]  /*0060*/  SHF.R.U32.HI R2, RZ, 0x7, R4 ;  /* 0x00000007ff027819 */ /* 0x000fc60000011604 */
[----:B------:R-:W0:Y:S04]  /*0070*/  SHFL.IDX PT, R3, R0, RZ, 0x1f ;  /* 0x00001fff00037589 */ /* 0x000e2800000e0000 */
[----:B------:R-:W1:Y:S01]  /*0080*/  SHFL.IDX PT, R2, R2, RZ, 0x1f ;  /* 0x00001fff02027589 */ /* 0x000e6200000e0000 */
[----:B0-----:R-:W-:Y:S02]  /*0090*/  R2UR UR4, R3 ;  /* 0x00000000030472ca */ /* 0x001fe400000e0000 */
[----:B-1----:R-:W-:-:S11]  /*00a0*/  R2UR UR6, R2 ;  /* 0x00000000020672ca */ /* 0x002fd600000e0000 */
[----:B------:R-:W-:Y:S02]  /*00b0*/  USHF.R.S32.HI UR5, URZ, 0x1f, UR4 ;  /* 0x0000001f3f057899 */ /* 0x000fe40008011404 */
[----:B------:R-:W-:Y:S02]  /*00c0*/  ISETP.NE.OR P0, PT, RZ, UR4, !P0 ;  /* 0x00000004ff007c0c */ /* 0x000fe4000c705670 */
[----:B------:R-:W-:-:S04]  /*00d0*/  ULEA.HI UR5, UR5, UR4, URZ, 0x2 ;  /* 0x0000000405057291 */ /* 0x000fc8000f8f103f */
[----:B------:R-:W-:-:S04]  /*00e0*/  ULOP3.LUT UR5, UR5, 0xfffffffc, URZ, 0xc0, !UPT ;  /* 0xfffffffc05057892 */ /* 0x000fc8000f8ec03f */
[----:B------:R-:W-:-:S03]  /*00f0*/  UIADD3 UR8, UR4, -UR5, URZ ;  /* 0x8000000504087290 */ /* 0x000fc6000fffe03f */
[----:B------:R-:W-:Y:S09]  /*0100*/  @P0 BRA `(.L_x_1) ;  /* 0x0000000000200947 */ /* 0x000ff20003800000 */
[----:B------:R-:W-:Y:S02]  /*0110*/  ULDC.64 UR4, c[0x0][0x198] ;  /* 0x0000660000047ab9 */ /* 0x000fe40000000a00 */
[----:B------:R-:W-:Y:S02]  /*0120*/  UIADD3 UR10, UP0, UR4, 0xf0, URZ ;  /* 0x000000f0040a7890 */ /* 0x000fe4000ff1e03f */
[----:B------:R-:W-:Y:S02]  /*0130*/  UIADD3 UR4, UP1, UR4, 0x1f0, URZ ;  /* 0x000001f004047890 */ /* 0x000fe4000ff3e03f */
[----:B------:R-:W-:Y:S02]  /*0140*/  UIADD3.X UR11, URZ, UR5, URZ, UP0, !UPT ;  /* 0x000000053f0b7290 */ /* 0x000fe400087fe43f */
[----:B------:R-:W-:-:S07]  /*0150*/  UIADD3.X UR5, URZ, UR5, URZ, UP1, !UPT ;  /* 0x000000053f057290 */ /* 0x000fce0008ffe43f */
[----:B------:R0:W-:Y:S02]  /*0160*/  UTMACCTL.PF [UR10] ;  /* 0x000000000a0079b9 */ /* 0x0001e40008040000 */
[----:B------:R0:W-:Y:S02]  /*0170*/  UTMACCTL.PF [UR4] ;  /* 0x00000000040079b9 */ /* 0x0001e40008040000 */
[----:B0-----:R-:W-:Y:S01]  /*0180*/  NOP ;  /* 0x0000000000007918 */ /* 0x001fe20000000000 */
.L_x_1:
[----:B------:R-:W-:Y:S05]  /*0190*/  BSYNC B0 ;  /* 0x0000000000007941 */ /* 0x000fea0003800000 */
.L_x_0:
[----:B------:R-:W0:Y:S01]  /*01a0*/  SHFL.IDX PT, R3, R0, RZ, 0x1f ;  /* 0x00001fff00037589 */ /* 0x000e2200000e0000 */
[----:B------:R-:W-:Y:S01]  /*01b0*/  UISETP.NE.AND UP0, UPT, UR8, 0x3, UPT ;  /* 0x000000030800788c */ /* 0x000fe2000bf05270 */
[----:B------:R-:W-:Y:S01]  /*01c0*/  ISETP.NE.AND P1, PT, RZ, UR6, PT ;  /* 0x00000006ff007c0c */ /* 0x000fe2000bf25270 */
[----:B------:R-:W-:Y:S02]  /*01d0*/  UIADD3 UR10, UR6, -0x1, URZ ;  /* 0xffffffff060a7890 */ /* 0x000fe4000fffe03f */
[----:B------:R-:W-:Y:S02]  /*01e0*/  UISETP.EQ.OR UP0, UPT, UR8, URZ, !UP0 ;  /* 0x0000003f0800728c */ /* 0x000fe4000c702670 */
[----:B------:R-:W-:Y:S02]  /*01f0*/  UISETP.GE.U32.AND UP1, UPT, UR10, 0x2, UPT ;  /* 0x000000020a00788c */ /* 0x000fe4000bf26070 */
[----:B------:R-:W-:-:S04]  /*0200*/  UISETP.EQ.AND UP0, UPT, UR6, URZ, UP0 ;  /* 0x0000003f0600728c */ /* 0x000fc80008702270 */
[----:B------:R-:W-:-:S04]  /*0210*/  USEL UR13, URZ, 0x1, !UP0 ;  /* 0x000000013f0d7887 */ /* 0x000fc8000c000000 */
[----:B------:R-:W-:Y:S01]  /*0220*/  USEL UR13, UR13, 0x2, UP1 ;  /* 0x000000020d0d7887 */ /* 0x000fe20008800000 */
[----:B0-----:R-:W-:-:S13]  /*0230*/  ISETP.NE.AND P0, PT, R3, RZ, PT ;  /* 0x000000ff0300720c */ /* 0x001fda0003f05270 */
[----:B------:R-:W-:Y:S05]  /*0240*/  @P0 BRA `(.L_x_2) ;  /* 0x0000000000500947 */ /* 0x000fea0003800000 */
[----:B------:R-:W0:Y:S01]  /*0250*/  S2UR UR9, SR_CgaCtaId ;  /* 0x00000000000979c3 */ /* 0x000e220000008800 */
[----:B------:R-:W-:Y:S01]  /*0260*/  UMOV UR4, 0x400 ;  /* 0x0000040000047882 */ /* 0x000fe20000000000 */
[----:B------:R-:W-:Y:S01]  /*0270*/  UMOV UR5, 0x1 ;  /* 0x0000000100057882 */ /* 0x000fe20000000000 */
[----:B------:R-:W-:Y:S01]  /*0280*/  UMOV UR6, 0x4 ;  /* 0x0000000400067882 */ /* 0x000fe20000000000 */
[----:B------:R-:W-:Y:S01]  /*0290*/  ELECT P0, URZ, PT ;  /* 0x00000000003f782f */ /* 0x000fe20003800000 */
[----:B------:R-:W-:-:S04]  /*02a0*/  UIADD3 UR6, -UR6, 0x100000, URZ ;  /* 0x0010000006067890 */ /* 0x000fc8000fffe13f */
[----:B------:R-:W-:Y:S02]  /*02b0*/  USHF.L.U32 UR7, UR6, 0xb, URZ ;  /* 0x0000000b06077899 */ /* 0x000fe4000800063f */
[----:B------:R-:W-:Y:S02]  /*02c0*/  USHF.L.U32 UR6, UR6, 0x1, URZ ;  /* 0x0000000106067899 */ /* 0x000fe4000800063f */
[----:B0-----:R-:W-:Y:S02]  /*02d0*/  ULEA UR9, UR9, UR4, 0x18 ;  /* 0x0000000409097291 */ /* 0x001fe4000f8ec03f */
[----:B------:R-:W-:-:S04]  /*02e0*/  UIADD3 UR4, -UR5, 0x100000, URZ ;  /* 0x0010000005047890 */ /* 0x000fc8000fffe13f */
[----:B------:R-:W-:Y:S02]  /*02f0*/  USHF.L.U32 UR5, UR4, 0xb, URZ ;  /* 0x0000000b04057899 */ /* 0x000fe4000800063f */
[----:B------:R-:W-:Y:S01]  /*0300*/  USHF.L.U32 UR4, UR4, 0x1, URZ ;  /* 0x0000000104047899 */ /* 0x000fe2000800063f */
[----:B------:R-:W0:Y:S11]  /*0310*/  FENCE.VIEW.ASYNC.S ;  /* 0x00000000000073c6 */ /* 0x000e360000000000 */
[----:B0-----:R0:W1:Y:S01]  /*0320*/  SYNCS.EXCH.64 URZ, [UR9], UR4 ;  /* 0x00000004093f75b2 */ /* 0x0010620008000100 */
[----:B------:R0:W2:Y:S01]  /*0330*/  SYNCS.EXCH.64 URZ, [UR9+0x18], UR6 ;  /* 0x00001806093f75b2 */ /* 0x0000a20008000100 */
[----:B------:R0:W3:Y:S01]  /*0340*/  SYNCS.EXCH.64 URZ, [UR9+0x8], UR4 ;  /* 0x00000804093f75b2 */ /* 0x0000e20008000100 */
[----:B------:R0:W4:Y:S01]  /*0350*/  SYNCS.EXCH.64 URZ, [UR9+0x20], UR6 ;  /* 0x00002006093f75b2 */ /* 0x0001220008000100 */
[----:B------:R0:W0:Y:S01]  /*0360*/  SYNCS.EXCH.64 URZ, [UR9+0x10], UR4 ;  /* 0x00001004093f75b2 */ /* 0x0000220008000100 */
[----:B------:R0:W0:Y:S01]  /*0370*/  SYNCS.EXCH.64 URZ, [UR9+0x28], UR6 ;  /* 0x00002806093f75b2 */ /* 0x0000220008000100 */
[----:B------:R-:W-:Y:S01]  /*0380*/  NOP ;  /* 0x0000000000007918 */ /* 0x000fe20000000000 */
.L_x_2:
[----:B------:R-:W-:Y:S01]  /*0390*/  SHF.R.S32.HI R2, RZ, 0x1f, R4 ;  /* 0x0000001fff027819 */ /* 0x000fe20000011404 */
[----:B------:R-:W5:Y:S01]  /*03a0*/  SHFL.IDX PT, R0, R0, RZ, 0x1f ;  /* 0x00001fff00007589 */ /* 0x000f6200000e0000 */
[----:B0-----:R-:W0:Y:S01]  /*03b0*/  S2UR UR9, SR_CTAID.X ;  /* 0x00000000000979c3 */ /* 0x001e220000002500 */
[----:B------:R-:W-:Y:S02]  /*03c0*/  ELECT P0, URZ, PT ;  /* 0x00000000003f782f */ /* 0x000fe40003800000 */
[----:B------:R-:W-:Y:S01]  /*03d0*/  LEA.HI R2, R2, R4, RZ, 0x7 ;  /* 0x0000000402027211 */ /* 0x000fe200078f38ff */
[----:B------:R-:W-:Y:S01]  /*03e0*/  ULDC UR4, c[0x0][0x150] ;  /* 0x0000540000047ab9 */ /* 0x000fe20000000800 */
[----:B------:R-:W-:Y:S01]  /*03f0*/  SHF.R.S32.HI R6, RZ, 0x1f, R3 ;  /* 0x0000001fff067819 */ /* 0x000fe20000011403 */
[----:B------:R-:W-:Y:S01]  /*0400*/  NOP ;  /* 0x0000000000007918 */ /* 0x000fe20000000000 */
[----:B------:R-:W-:Y:S01]  /*0410*/  LOP3.LUT R2, R2, 0xffffff80, RZ, 0xc0, !PT ;  /* 0xffffff8002027812 */ /* 0x000fe200078ec0ff */
[----:B------:R-:W-:Y:S01]  /*0420*/  NOP ;  /* 0x0000000000007918 */ /* 0x000fe20000000000 */
[----:B------:R-:W-:Y:S01]  /*0430*/  LEA.HI R6, R6, R3, RZ, 0x2 ;  /* 0x0000000306067211 */ /* 0x000fe200078f10ff */
[----:B------:R-:W1:Y:S02]  /*0440*/  LDC R8, c[0x0][0x144] ;  /* 0x00005100ff087b82 */ /* 0x000e640000000800 */
[----:B------:R-:W-:Y:S01]  /*0450*/  IMAD.IADD R4, R4, 0x1, -R2 ;  /* 0x0000000104047824 */ /* 0x000fe200078e0a02 */
[----:B------:R-:W-:Y:S01]  /*0460*/  LOP3.LUT R6, R6, 0x3ffffffc, RZ, 0xc0, !PT ;  /* 0x3ffffffc06067812 */ /* 0x000fe200078ec0ff */
[----:B------:R-:W2:Y:S03]  /*0470*/  S2R R2, SR_CTAID.Y ;  /* 0x0000000000027919 */ /* 0x000ea60000002600 */
[----:B------:R-:W-:Y:S01]  /*0480*/  SHF.R.S32.HI R5, RZ, 0x1f, R4 ;  /* 0x0000001fff057819 */ /* 0x000fe20000011404 */
[----:B------:R-:W-:Y:S01]  /*0490*/  IMAD.IADD R6, R3, 0x1, -R6 ;  /* 0x0000000103067824 */ /* 0x000fe200078e0a06 */
[----:B------:R-:W3:Y:S02]  /*04a0*/  LDC R13, c[0x0][0x148] ;  /* 0x00005200ff0d7b82 */ /* 0x000ee40000000800 */
[----:B------:R-:W-:-:S02]  /*04b0*/  LEA.HI R5, R5, R4, RZ, 0x3 ;  /* 0x0000000405057211 */ /* 0x000fc400078f18ff */
[----:B-----5:R-:W-:Y:S02]  /*04c0*/  ISETP.NE.OR P0, PT, R0, RZ, !P0 ;  /* 0x000000ff0000720c */ /* 0x020fe40004705670 */
[--C-:B------:R-:W-:Y:S02]  /*04d0*/  SHF.R.S32.HI R0, RZ, 0x3, R5.reuse ;  /* 0x00000003ff007819 */ /* 0x100fe40000011405 */
[----:B------:R-:W-:Y:S02]  /*04e0*/  SHF.R.S32.HI R5, RZ, 0x1f, R5 ;  /* 0x0000001fff057819 */ /* 0x000fe40000011405 */
[----:B0-----:R-:W-:Y:S02]  /*04f0*/  I2FP.F32.U32 R7, UR9 ;  /* 0x0000000900077c45 */ /* 0x001fe40008201000 */
[----:B------:R-:W-:-:S03]  /*0500*/  LEA.HI R5, R5, R0, RZ, 0x2 ;  /* 0x0000000005057211 */ /* 0x000fc600078f10ff */
[----:B------:R-:W-:Y:S01]  /*0510*/  FMUL R7, R7, UR4 ;  /* 0x0000000407077c20 */ /* 0x000fe20008400000 */
[----:B------:R-:W-:Y:S01]  /*0520*/  LOP3.LUT R5, R5, 0xfffffffc, RZ, 0xc0, !PT ;  /* 0xfffffffc05057812 */ /* 0x000fe200078ec0ff */
[----:B------:R-:W-:Y:S01]  /*0530*/  VOTEU.ALL UP0, P0 ;  /* 0x00000000003f7886 */ /* 0x000fe20000000000 */
[----:B------:R-:W-:Y:S01]  /*0540*/  ULDC UR4, c[0x0][0x154] ;  /* 0x0000550000047ab9 */ /* 0x000fe20000000800 */
[----:B------:R-:W-:Y:S02]  /*0550*/  VOTEU.ALL UP1, P0 ;  /* 0x00000000003f7886 */ /* 0x000fe40000020000 */
[----:B------:R-:W0:Y:S01]  /*0560*/  F2I.U32.TRUNC.NTZ R7, R7 ;  /* 0x0000000700077305 */ /* 0x000e22000020f000 */
[----:B------:R-:W-:Y:S01]  /*0570*/  IMAD.IADD R5, R0, 0x1, -R5 ;  /* 0x0000000100057824 */ /* 0x000fe200078e0a05 */
[----:B------:R-:W5:Y:S01]  /*0580*/  @!UP0 S2UR UR7, SR_CgaCtaId ;  /* 0x00000000000789c3 */ /* 0x000f620000008800 */
[----:B------:R-:W-:Y:S02]  /*0590*/  @!UP0 UMOV UR6, 0x400 ;  /* 0x0000040000068882 */ /* 0x000fe40000000000 */
[----:B------:R-:W-:Y:S01]  /*05a0*/  IMAD R5, R6, 0x4, R5 ;  /* 0x0000000406057824 */ /* 0x000fe200078e0205 */
[----:B--2---:R-:W-:-:S04]  /*05b0*/  I2FP.F32.U32 R6, R2 ;  /* 0x0000000200067245 */ /* 0x004fc80000201000 */
[----:B------:R-:W-:Y:S01]  /*05c0*/  LEA.HI R0, R5, R5, RZ, 0x1 ;  /* 0x0000000505007211 */ /* 0x000fe200078f08ff */
[----:B------:R-:W-:Y:S01]  /*05d0*/  FMUL R6, R6, UR4 ;  /* 0x0000000406067c20 */ /* 0x000fe20008400000 */
[----:B------:R-:W-:Y:S02]  /*05e0*/  UMOV UR4, 0x20 ;  /* 0x0000002000047882 */ /* 0x000fe40000000000 */
[----:B------:R-:W-:Y:S01]  /*05f0*/  LOP3.LUT R0, R0, 0xfffffffe, RZ, 0xc0, !PT ;  /* 0xfffffffe00007812 */ /* 0x000fe200078ec0ff */
[----:B0-----:R-:W-:Y:S01]  /*0600*/  IMAD.MOV R11, RZ, RZ, -R7 ;  /* 0x000000ffff0b7224 */ /* 0x001fe200078e0a07 */
[----:B------:R-:W-:-:S04]  /*0610*/  @!UP0 UIADD3 UR4, -UR4, 0x100000, URZ ;  /* 0x0010000004048890 */ /* 0x000fc8000fffe13f */
[----:B------:R-:W-:Y:S02]  /*0620*/  @!UP0 USHF.L.U32 UR5, UR4, 0xb, URZ ;  /* 0x0000000b04058899 */ /* 0x000fe4000800063f */
[----:B------:R-:W-:Y:S01]  /*0630*/  @!UP0 USHF.L.U32 UR4, UR4, 0x1, URZ ;  /* 0x0000000104048899 */ /* 0x000fe2000800063f */
[----:B------:R-:W0:Y:S01]  /*0640*/  F2I.U32.TRUNC.NTZ R6, R6 ;  /* 0x0000000600067305 */ /* 0x000e22000020f000 */
[----:B------:R-:W2:Y:S01]  /*0650*/  LDC R7, c[0x0][0x140] ;  /* 0x00005000ff077b82 */ /* 0x000ea20000000800 */
[----:B-1----:R-:W-:Y:S02]  /*0660*/  IMAD R11, R8, R11, UR9 ;  /* 0x00000009080b7e24 */ /* 0x002fe4000f8e020b */
[----:B------:R-:W-:-:S05]  /*0670*/  IMAD.IADD R0, R5, 0x1, -R0 ;  /* 0x0000000105007824 */ /* 0x000fca00078e0a00 */
[----:B------:R-:W-:Y:S01]  /*0680*/  ISETP.NE.AND P2, PT, R0, R11, PT ;  /* 0x0000000b0000720c */ /* 0x000fe20003f45270 */
[C---:B------:R-:W-:Y:S01]  /*0690*/  IMAD.SHL.U32 R0, R5.reuse, 0x4, RZ ;  /* 0x0000000405007824 */ /* 0x040fe200078e00ff */
[----:B-----5:R-:W-:Y:S01]  /*06a0*/  @!UP0 ULEA UR6, UR7, UR6, 0x18 ;  /* 0x0000000607068291 */ /* 0x020fe2000f8ec03f */
[----:B------:R-:W-:Y:S01]  /*06b0*/  VOTEU.ALL UP0, P0 ;  /* 0x00000000003f7886 */ /* 0x000fe20000000000 */
[----:B------:R-:W-:Y:S01]  /*06c0*/  LOP3.LUT P0, RZ, R4, 0x7, RZ, 0xc0, !PT ;  /* 0x0000000704ff7812 */ /* 0x000fe2000780c0ff */
[----:B0-----:R-:W-:Y:S01]  /*06d0*/  IMAD.MOV R12, RZ, RZ, -R6 ;  /* 0x000000ffff0c7224 */ /* 0x001fe200078e0a06 */
[----:B------:R-:W-:-:S03]  /*06e0*/  LOP3.LUT R9, R5, 0xc, R0, 0x78, !PT ;  /* 0x0000000c05097812 */ /* 0x000fc600078e7800 */
[----:B---3--:R-:W-:Y:S01]  /*06f0*/  IMAD R5, R13, R12, R2 ;  /* 0x0000000c0d057224 */ /* 0x008fe200078e0202 */
[C---:B------:R-:W-:Y:S01]  /*0700*/  ISETP.LT.U32.AND P0, PT, R9.reuse, 0x2, !P0 ;  /* 0x000000020900780c */ /* 0x040fe20004701070 */
[----:B------:R0:W-:Y:S02]  /*0710*/  STL [R1+0x454], R9 ;  /* 0x0004540901007387 */ /* 0x0001e40000100800 */
[----:B------:R-:W-:Y:S02]  /*0720*/  @P2 LEA.HI R0, R9, R9, RZ, 0x1 ;  /* 0x0000000909002211 */ /* 0x000fe400078f08ff */
[----:B------:R-:W1:Y:S02]  /*0730*/  FENCE.VIEW.ASYNC.S ;  /* 0x00000000000073c6 */ /* 0x000e640000000000 */
[----:B-1----:R0:W1:Y:S01]  /*0740*/  @!UP0 SYNCS.EXCH.64 URZ, [UR6+0x40], UR4 ;  /* 0x00004004063f85b2 */ /* 0x0020620008000100 */
[----:B--2---:R-:W-:Y:S02]  /*0750*/  ISETP.EQ.U32.AND P5, PT, R7, 0x1, PT ;  /* 0x000000010700780c */ /* 0x004fe40003fa2070 */
[----:B------:R-:W-:-:S04]  /*0760*/  @P2 SHF.R.S32.HI R0, RZ, 0x1, R0 ;  /* 0x00000001ff002819 */ /* 0x000fc80000011400 */
[----:B------:R-:W-:Y:S01]  /*0770*/  @P2 ISETP.NE.AND P3, PT, R0, R5, PT ;  /* 0x000000050000220c */ /* 0x000fe20003f65270 */
[----:B------:R-:W-:Y:S01]  /*0780*/  IMAD.MOV.U32 R0, RZ, RZ, 0x1 ;  /* 0x00000001ff007424 */ /* 0x000fe200078e00ff */
[----:B------:R-:W-:Y:S02]  /*0790*/  SEL R5, RZ, 0x1, !P0 ;  /* 0x00000001ff057807 */ /* 0x000fe40004000000 */
[----:B------:R-:W-:-:S04]  /*07a0*/  @P2 SEL R0, RZ, 0x1, P3 ;  /* 0x00000001ff002807 */ /* 0x000fc80001800000 */
[----:B------:R-:W-:Y:S01]  /*07b0*/  LOP3.LUT R0, R0, R5, RZ, 0xc0, !PT ;  /* 0x0000000500007212 */ /* 0x000fe200078ec0ff */
[----:B------:R0:W2:Y:S01]  /*07c0*/  @!UP1 SYNCS.EXCH.64 URZ, [UR6+0x48], UR4 ;  /* 0x00004804063f95b2 */ /* 0x0000a20008000100 */
[----:B------:R-:W-:-:S03]  /*07d0*/  NOP ;  /* 0x0000000000007918 */ /* 0x000fc60000000000 */
[----:B------:R0:W-:Y:S01]  /*07e0*/  STL [R1+0x450], R0 ;  /* 0x0004500001007387 */ /* 0x0001e20000100800 */
[----:B-1----:R-:W-:Y:S05]  /*07f0*/  @!P5 BRA `(.L_x_3) ;  /* 0x000000000008d947 */ /* 0x002fea0003800000 */
[----:B--2-4-:R-:W-:Y:S01]  /*0800*/  UCGABAR_ARV ;  /* 0x00000000000079c7 */ /* 0x014fe20008000000 */
[----:B------:R-:W-:Y:S05]  /*0810*/  BRA `(.L_x_4) ;  /* 0x0000000000047947 */ /* 0x000fea0003800000 */
.L_x_3:
[----:B--2-4-:R-:W-:Y:S01]  /*0820*/  NOP ;  /* 0x0000000000007918 */ /* 0x014fe20000000000 */
.L_x_4:
[----:B0-----:R-:W0:Y:S01]  /*0830*/  LDC R0, c[0x0][0x65c] ;  /* 0x00019700ff007b82 */ /* 0x001e220000000800 */
[----:B------:R-:W-:Y:S02]  /*0840*/  IMAD.U32 R4, RZ, RZ, UR9 ;  /* 0x00000009ff047e24 */ /* 0x000fe4000f8e00ff */
[----:B------:R-:W-:Y:S01]  /*0850*/  IMAD.MOV.U32 R5, RZ, RZ, RZ ;  /* 0x000000ffff057224 */ /* 0x000fe200078e00ff */
[----:B0-----:R-:W-:-:S13]  /*0860*/  ISETP.NE.AND P4, PT, R0, 0x1, PT ;  /* 0x000000010000780c */ /* 0x001fda0003f85270 */
[----:B------:R-:W0:Y:S01]  /*0870*/  @P4 LDC R7, c[0x0][0x10] ;  /* 0x00000400ff074b82 */ /* 0x000e220000000800 */
[----:B------:R-:W-:Y:S02]  /*0880*/  @P4 IMAD.MOV.U32 R3, RZ, RZ, RZ ;  /* 0x000000ffff034224 */ /* 0x000fe400078e00ff */
[----:B------:R-:W-:-:S05]  /*0890*/  @P4 IMAD.MOV.U32 R15, RZ, RZ, RZ ;  /* 0x000000ffff0f4224 */ /* 0x000fca00078e00ff */
[----:B------:R-:W1:Y:S01]  /*08a0*/  @!P4 LDC R9, c[0x0][0xc] ;  /* 0x00000300ff09cb82 */ /* 0x000e620000000800 */
[----:B0-----:R-:W-:-:S04]  /*08b0*/  @P4 IMAD.WIDE.U32 R6, R7, UR9, R2 ;  /* 0x0000000907064c25 */ /* 0x001fc8000f8e0002 */
[----:B------:R-:W-:Y:S02]  /*08c0*/  @P4 IMAD.MOV.U32 R8, RZ, RZ, R6 ;  /* 0x000000ffff084224 */ /* 0x000fe400078e0006 */
[----:B------:R-:W-:Y:S02]  /*08d0*/  @P4 IMAD.IADD R16, R7, 0x1, R15 ;  /* 0x0000000107104824 */ /* 0x000fe400078e020f */
[----:B-1----:R-:W-:-:S04]  /*08e0*/  @!P4 IMAD.WIDE.U32 R4, R2, R9, R4 ;  /* 0x000000090204c225 */ /* 0x002fc800078e0004 */
[----:B------:R-:W-:Y:S02]  /*08f0*/  @!P4 IMAD.MOV.U32 R8, RZ, RZ, R4 ;  /* 0x000000ffff08c224 */ /* 0x000fe400078e0004 */
[----:B------:R-:W-:-:S03]  /*0900*/  @!P4 IMAD.MOV.U32 R16, RZ, RZ, R5 ;  /* 0x000000ffff10c224 */ /* 0x000fc600078e0005 */
[----:B------:R0:W-:Y:S04]  /*0910*/  STL [R1+0x45c], R8 ;  /* 0x00045c0801007387 */ /* 0x0001e80000100800 */
[----:B------:R0:W-:Y:S01]  /*0920*/  STL [R1+0x458], R16 ;  /* 0x0004581001007387 */ /* 0x0001e20000100800 */
[----:B------:R-:W-:Y:S05]  /*0930*/  @!P5 BRA `(.L_x_5) ;  /* 0x00000000000cd947 */ /* 0x000fea0003800000 */
[----:B------:R-:W-:Y:S01]  /*0940*/  UCGABAR_WAIT ;  /* 0x0000000000007dc7 */ /* 0x000fe20008000000 */
[----:B------:R-:W-:Y:S01]  /*0950*/  CCTL.IVALL ;  /* 0x00000000ff00798f */ /* 0x000fe20002000000 */
[----:B------:R-:W-:Y:S05]  /*0960*/  BRA `(.L_x_6) ;  /* 0x0000000000047947 */ /* 0x000fea0003800000 */
.L_x_5:
[----:B------:R-:W-:Y:S06]  /*0970*/  BAR.SYNC.DEFER_BLOCKING 0x0 ;  /* 0x0000000000007b1d */ /* 0x000fec0000010000 */
.L_x_6:
[----:B------:R-:W-:Y:S05]  /*0980*/  @!P1 BRA `(.L_x_7) ;  /* 0x0000027c000c9947 */ /* 0x000fea0003800000 */
[----:B------:R-:W-:-:S06]  /*0990*/  UISETP.GT.U32.AND UP0, UPT, UR10, 0x1, UPT ;  /* 0x000000010a00788c */ /* 0x000fcc000bf04070 */
[----:B------:R-:W-:-:S13]  /*09a0*/  PLOP3.LUT P0, PT, PT, PT, UP0, 0x80, 0x0 ;  /* 0x000000000000781c */ /* 0x000fda0003f0f008 */
[----:B------:R-:W-:Y:S05]  /*09b0*/  @P0 EXIT ;  /* 0x000000000000094d */ /* 0x000fea0003800000 */
[----:B------:R-:W-:Y:S01]  /*09c0*/  IMAD.MOV.U32 R5, RZ, RZ, -0x1 ;  /* 0xffffffffff057424 */ /* 0x000fe200078e00ff */
[----:B------:R-:W-:Y:S01]  /*09d0*/  ULDC.64 UR4, c[0x0][0x650] ;  /* 0x0001940000047ab9 */ /* 0x000fe20000000a00 */
[----:B------:R-:W-:Y:S01]  /*09e0*/  IMAD.MOV.U32 R4, RZ, RZ, -0x1 ;  /* 0xffffffffff047424 */ /* 0x000fe200078e00ff */
[----:B------:R-:W-:Y:S01]  /*09f0*/  ISETP.GE.U32.AND P0, PT, R8, UR4, PT ;  /* 0x0000000408007c0c */ /* 0x000fe2000bf06070 */
[----:B------:R-:W-:Y:S01]  /*0a00*/  UMOV UR9, 0xffffffff ;  /* 0xffffffff00097882 */ /* 0x000fe20000000000 */
[----:B------:R1:W-:Y:S01]  /*0a10*/  STL [R1+0x464], R5 ;  /* 0x0004640501007387 */ /* 0x0003e20000100800 */
[----:B------:R-:W-:Y:S02]  /*0a20*/  PRMT R0, RZ, 0x7610, R0 ;  /* 0x00007610ff007816 */ /* 0x000fe40000000000 */
[----:B------:R-:W-:Y:S01]  /*0a30*/  ISETP.GE.U32.AND.EX P0, PT, R16, UR5, PT, P0 ;  /* 0x0000000510007c0c */ /* 0x000fe2000bf06100 */
[----:B------:R1:W-:-:S12]  /*0a40*/  STL [R1+0x460], R4 ;  /* 0x0004600401007387 */ /* 0x0003d80000100800 */
[----:B-1----:R-:W-:Y:S05]  /*0a50*/  @P0 BRA `(.L_x_8) ;  /* 0x00000004003c0947 */ /* 0x002fea0003800000 */
[----:B------:R-:W-:Y:S01]  /*0a60*/  ULDC.64 UR14, c[0x0][0x628] ;  /* 0x00018a00000e7ab9 */ /* 0x000fe20000000a00 */
[----:B------:R-:W1:Y:S01]  /*0a70*/  LDC.64 R6, c[0x0][0x620] ;  /* 0x00018800ff067b82 */ /* 0x000e620000000a00 */
[----:B------:R-:W-:Y:S01]  /*0a80*/  ISETP.NE.U32.AND P0, PT, RZ, UR14, PT ;  /* 0x0000000eff007c0c */ /* 0x000fe2000bf05070 */
[----:B------:R-:W-:Y:S01]  /*0a90*/  ULDC UR11, c[0x0][0x630] ;  /* 0x00018c00000b7ab9 */ /* 0x000fe20000000800 */
[----:B------:R-:W-:Y:S02]  /*0aa0*/  R2UR UR4, R8 ;  /* 0x00000000080472ca */ /* 0x000fe400000e0000 */
[----:B------:R-:W-:Y:S02]  /*0ab0*/  ISETP.NE.AND.EX P0, PT, RZ, UR15, PT, P0 ;  /* 0x0000000fff007c0c */ /* 0x000fe4000bf05300 */
[----:B------:R-:W-:-:S11]  /*0ac0*/  R2UR UR5, R16 ;  /* 0x00000000100572ca */ /* 0x000fd600000e0000 */
[----:B------:R-:W-:Y:S05]  /*0ad0*/  @!P0 BRA `(.L_x_9) ;  /* 0x0000000000308947 */ /* 0x000fea0003800000 */
[----:B------:R-:W-:Y:S01]  /*0ae0*/  R2UR UR4, R8 ;  /* 0x00000000080472ca */ /* 0x000fe200000e0000 */
[----:B------:R-:W-:Y:S01]  /*0af0*/  ULDC UR8, c[0x0][0x634] ;  /* 0x00018d0000087ab9 */ /* 0x000fe20000000800 */
[----:B------:R-:W-:-:S11]  /*0b00*/  R2UR UR10, R16 ;  /* 0x00000000100a72ca */ /* 0x000fd600000e0000 */
[----:B------:R-:W-:-:S04]  /*0b10*/  UIADD3 UR8, UP0, UR4, UR8, URZ ;  /* 0x0000000804087290 */ /* 0x000fc8000ff1e03f */
[----:B------:R-:W-:-:S04]  /*0b20*/  UIADD3.X UR10, URZ, UR10, URZ, UP0, !UPT ;  /* 0x0000000a3f0a7290 */ /* 0x000fc800087fe43f */
[----:B------:R-:W-:-:S04]  /*0b30*/  UIMAD.WIDE.U32 UR4, UR10, UR14, URZ ;  /* 0x0000000e0a0472a5 */ /* 0x000fc8000f8e003f */
[----:B------:R-:W-:Y:S02]  /*0b40*/  UIMAD.WIDE.U32 UR6, UP0, UR8, UR15, UR4 ;  /* 0x0000000f080672a5 */ /* 0x000fe4000f800004 */
[----:B------:R-:W-:Y:S02]  /*0b50*/  UIMAD.WIDE.U32 UR4, UR8, UR14, URZ ;  /* 0x0000000e080472a5 */ /* 0x000fe4000f8e003f */
[----:B------:R-:W-:Y:S02]  /*0b60*/  UIADD3.X UR9, URZ, URZ, URZ, UP0, !UPT ;  /* 0x0000003f3f097290 */ /* 0x000fe400087fe43f */
[----:B------:R-:W-:Y:S01]  /*0b70*/  UIADD3 URZ, UP0, UR5, UR6, URZ ;  /* 0x00000006053f7290 */ /* 0x000fe2000ff1e03f */
[----:B------:R-:W-:-:S03]  /*0b80*/  UMOV UR8, UR7 ;  /* 0x0000000700087c82 */ /* 0x000fc60008000000 */
[----:B------:R-:W-:-:S12]  /*0b90*/  UIMAD.WIDE.U32.X UR4, UR10, UR15, UR8, UP0 ;  /* 0x0000000f0a0472a5 */ /* 0x000fd800080e0408 */
.L_x_9:
[----:B------:R-:W-:Y:S01]  /*0ba0*/  USHF.R.U64 UR9, UR4, UR11, UR5 ;  /* 0x0000000b04097299 */ /* 0x000fe20008001205 */
[----:B------:R-:W2:Y:S01]  /*0bb0*/  LDC.64 R20, c[0x0][0x640] ;  /* 0x00019000ff147b82 */ /* 0x000ea20000000a00 */
[----:B------:R-:W-:Y:S01]  /*0bc0*/  USHF.R.U32.HI UR4, URZ, UR11, UR5 ;  /* 0x0000000b3f047299 */ /* 0x000fe20008011605 */
[----:B------:R-:W-:Y:S02]  /*0bd0*/  IMAD.MOV.U32 R4, RZ, RZ, R8 ;  /* 0x000000ffff047224 */ /* 0x000fe400078e0008 */
[----:B------:R-:W-:Y:S01]  /*0be0*/  IMAD R12, R13, R12, R2 ;  /* 0x0000000c0d0c7224 */ /* 0x000fe200078e0202 */
[----:B------:R-:W-:Y:S01]  /*0bf0*/  IADD3 R3, P0, RZ, -UR9, RZ ;  /* 0x80000009ff037c10 */ /* 0x000fe2000ff1e0ff */
[----:B------:R-:W-:Y:S02]  /*0c00*/  IMAD.MOV.U32 R13, RZ, RZ, 0x1 ;  /* 0x00000001ff0d7424 */ /* 0x000fe400078e00ff */
[----:B------:R-:W3:Y:S02]  /*0c10*/  LDC R10, c[0x0][0x618] ;  /* 0x00018600ff0a7b82 */ /* 0x000ee40000000800 */
[----:B------:R-:W-:-:S04]  /*0c20*/  IMAD.X R5, RZ, RZ, ~UR4, P0 ;  /* 0x80000004ff057e24 */ /* 0x000fc800080e06ff */
[-C--:B-1----:R-:W-:Y:S02]  /*0c30*/  IMAD R0, R5, R6.reuse, RZ ;  /* 0x0000000605007224 */ /* 0x082fe400078e02ff */
[----:B------:R-:W1:Y:S01]  /*0c40*/  LDC R14, c[0x0][0x608] ;  /* 0x00018200ff0e7b82 */ /* 0x000e620000000800 */
[----:B------:R-:W-:Y:S02]  /*0c50*/  IMAD.MOV.U32 R5, RZ, RZ, R16 ;  /* 0x000000ffff057224 */ /* 0x000fe400078e0010 */
[----:B------:R-:W-:-:S05]  /*0c60*/  IMAD.WIDE.U32 R4, R3, R6, R4 ;  /* 0x0000000603047225 */ /* 0x000fca00078e0004 */
[----:B------:R-:W4:Y:S01]  /*0c70*/  LDC R18, c[0x0][0x658] ;  /* 0x00019600ff127b82 */ /* 0x000f220000000800 */
[----:B------:R-:W-:Y:S01]  /*0c80*/  IMAD R3, R3, R7, R0 ;  /* 0x0000000703037224 */ /* 0x000fe200078e0200 */
[----:B--2---:R-:W-:-:S03]  /*0c90*/  ISETP.NE.U32.AND P0, PT, R20, RZ, PT ;  /* 0x000000ff1400720c */ /* 0x004fc60003f05070 */
[----:B------:R-:W-:Y:S01]  /*0ca0*/  IMAD.IADD R3, R5, 0x1, R3 ;  /* 0x0000000105037824 */ /* 0x000fe200078e0203 */
[----:B------:R-:W-:Y:S01]  /*0cb0*/  ISETP.NE.AND.EX P0, PT, R21, RZ, PT, P0 ;  /* 0x000000ff1500720c */ /* 0x000fe20003f05300 */
[----:B------:R-:W-:Y:S01]  /*0cc0*/  IMAD.MOV.U32 R5, RZ, RZ, -0x1 ;  /* 0xffffffffff057424 */ /* 0x000fe200078e00ff */
[----:B0-----:R-:W0:Y:S02]  /*0cd0*/  LDC R16, c[0x0][0x600] ;  /* 0x00018000ff107b82 */ /* 0x001e240000000800 */
[-CC-:B---3--:R-:W-:Y:S02]  /*0ce0*/  SHF.R.U64 R8, R4, R10.reuse, R3.reuse ;  /* 0x0000000a04087219 */ /* 0x188fe40000001203 */
[----:B------:R-:W-:-:S04]  /*0cf0*/  SHF.R.U32.HI R3, RZ, R10, R3 ;  /* 0x0000000aff037219 */ /* 0x000fc80000011603 */
[----:B------:R-:W2:Y:S01]  /*0d00*/  LDC R15, c[0x0][0x648] ;  /* 0x00019200ff0f7b82 */ /* 0x000ea20000000800 */
[-CC-:B-1----:R-:W-:Y:S02]  /*0d10*/  SHF.R.U64 R23, R8, R14.reuse, R3.reuse ;  /* 0x0000000e08177219 */ /* 0x182fe40000001203 */
[----:B------:R-:W-:-:S05]  /*0d20*/  SHF.R.U32.HI R3, RZ, R14, R3 ;  /* 0x0000000eff037219 */ /* 0x000fca0000011603 */
[----:B------:R-:W1:Y:S01]  /*0d30*/  LDC R17, c[0x0][0x638] ;  /* 0x00018e00ff117b82 */ /* 0x000e620000000800 */
[-CC-:B----4-:R-:W-:Y:S02]  /*0d40*/  SHF.R.U64 R10, R23, R18.reuse, R3.reuse ;  /* 0x00000012170a7219 */ /* 0x190fe40000001203 */
[-C--:B------:R-:W-:Y:S02]  /*0d50*/  SHF.L.U32 R0, R5, R18.reuse, RZ ;  /* 0x0000001205007219 */ /* 0x080fe400000006ff */
[----:B------:R-:W-:Y:S01]  /*0d60*/  SHF.R.U32.HI R3, RZ, R18, R3 ;  /* 0x00000012ff037219 */ /* 0x000fe20000011603 */
[----:B------:R-:W-:Y:S01]  /*0d70*/  IMAD.MOV.U32 R2, RZ, RZ, R10 ;  /* 0x000000ffff027224 */ /* 0x000fe200078e000a */
[----:B------:R-:W-:Y:S01]  /*0d80*/  LOP3.LUT R0, RZ, R0, RZ, 0x33, !PT ;  /* 0x00000000ff007212 */ /* 0x000fe200078e33ff */
[----:B------:R-:W3:Y:S01]  /*0d90*/  LDC R19, c[0x0][0x610] ;  /* 0x00018400ff137b82 */ /* 0x000ee20000000800 */
[----:B------:R-:W-:Y:S05]  /*0da0*/  @!P0 BRA `(.L_x_10) ;  /* 0x0000000000288947 */ /* 0x000fea0003800000 */
[----:B------:R-:W4:Y:S02]  /*0db0*/  LDC R7, c[0x0][0x64c] ;  /* 0x00019300ff077b82 */ /* 0x000f240000000800 */
[----:B----4-:R-:W-:-:S05]  /*0dc0*/  IADD3 R7, P0, R10, R7, RZ ;  /* 0x000000070a077210 */ /* 0x010fca0007f1e0ff */
[----:B------:R-:W-:-:S04]  /*0dd0*/  IMAD.X R9, RZ, RZ, R3, P0 ;  /* 0x000000ffff097224 */ /* 0x000fc800000e0603 */
[----:B------:R-:W-:-:S04]  /*0de0*/  IMAD.WIDE.U32 R2, R9, R20, RZ ;  /* 0x0000001409027225 */ /* 0x000fc800078e00ff */
[----:B------:R-:W-:-:S04]  /*0df0*/  IMAD.WIDE.U32 R4, P0, R7, R21, R2 ;  /* 0x0000001507047225 */ /* 0x000fc80007800002 */
[----:B------:R-:W-:-:S04]  /*0e00*/  IMAD.WIDE.U32 R2, R7, R20, RZ ;  /* 0x0000001407027225 */ /* 0x000fc800078e00ff */
[----:B------:R-:W-:Y:S01]  /*0e10*/  IMAD.X R7, RZ, RZ, RZ, P0 ;  /* 0x000000ffff077224 */ /* 0x000fe200000e06ff */
[----:B------:R-:W-:Y:S01]  /*0e20*/  IADD3 RZ, P0, R3, R4, RZ ;  /* 0x0000000403ff7210 */ /* 0x000fe20007f1e0ff */
[----:B------:R-:W-:-:S04]  /*0e30*/  IMAD.MOV.U32 R6, RZ, RZ, R5 ;  /* 0x000000ffff067224 */ /* 0x000fc800078e0005 */
[----:B------:R-:W-:-:S08]  /*0e40*/  IMAD.WIDE.U32.X R2, R9, R21, R6, P0 ;  /* 0x0000001509027225 */ /* 0x000fd000000e0406 */
.L_x_10:
[----:B--2---:R-:W-:Y:S01]  /*0e50*/  SHF.R.U64 R4, R2, R15, R3 ;  /* 0x0000000f02047219 */ /* 0x004fe20000001203 */
[----:B0-----:R-:W-:Y:S01]  /*0e60*/  VIADD R5, R16, 0xffffffff ;  /* 0xffffffff10057836 */ /* 0x001fe20000000000 */
[----:B------:R-:W-:Y:S02]  /*0e70*/  SHF.L.U32 R2, R13, R18, RZ ;  /* 0x000000120d027219 */ /* 0x000fe400000006ff */
[----:B------:R-:W-:Y:S01]  /*0e80*/  LOP3.LUT R3, R23, R0, RZ, 0xc0, !PT ;  /* 0x0000000017037212 */ /* 0x000fe200078ec0ff */
[----:B------:R-:W-:Y:S01]  /*0e90*/  IMAD.MOV R6, RZ, RZ, -R4 ;  /* 0x000000ffff067224 */ /* 0x000fe200078e0a04 */
[----:B------:R-:W-:Y:S02]  /*0ea0*/  SEL R0, R11, R12, !P4 ;  /* 0x0000000c0b007207 */ /* 0x000fe40006000000 */
[----:B------:R-:W-:Y:S01]  /*0eb0*/  LOP3.LUT R5, R8, R5, RZ, 0xc0, !PT ;  /* 0x0000000508057212 */ /* 0x000fe200078ec0ff */
[----:B------:R-:W-:Y:S02]  /*0ec0*/  IMAD R7, R2, R4, R3 ;  /* 0x0000000402077224 */ /* 0x000fe400078e0203 */
[----:B-1----:R-:W-:-:S02]  /*0ed0*/  IMAD R3, R6, R17, R10 ;  /* 0x0000001106037224 */ /* 0x002fc400078e020a */
[----:B---3--:R-:W-:Y:S02]  /*0ee0*/  IMAD R2, R7, R19, R0 ;  /* 0x0000001307027224 */ /* 0x008fe400078e0200 */
[----:B------:R-:W-:Y:S02]  /*0ef0*/  IMAD R3, R3, R16, R5 ;  /* 0x0000001003037224 */ /* 0x000fe400078e0205 */
[----:B------:R-:W-:-:S03]  /*0f00*/  IMAD.MOV.U32 R0, RZ, RZ, 0x1 ;  /* 0x00000001ff007424 */ /* 0x000fc600078e00ff */
[----:B------:R-:W-:Y:S02]  /*0f10*/  SEL R4, R3, R2, !P4 ;  /* 0x0000000203047207 */ /* 0x000fe40006000000 */
[----:B------:R-:W-:-:S03]  /*0f20*/  SEL R2, R2, R3, !P4 ;  /* 0x0000000302027207 */ /* 0x000fc60006000000 */
[----:B------:R1:W-:Y:S04]  /*0f30*/  STL [R1+0x460], R4 ;  /* 0x0004600401007387 */ /* 0x0003e80000100800 */
[----:B------:R1:W-:Y:S02]  /*0f40*/  STL [R1+0x464], R2 ;  /* 0x0004640201007387 */ /* 0x0003e40000100800 */
.L_x_8:
[----:B------:R-:W-:-:S08]  /*0f50*/  NOP ;  /* 0x0000000000007918 */ /* 0x000fd00000000000 */
[----:B------:R-:W2:Y:S02]  /*0f60*/  USETMAXREG.TRY_ALLOC.CTAPOOL UP0, 0xf0 ;  /* 0x000000f0000079c8 */ /* 0x000ea40008000600 */
[----:B--2---:R-:W-:-:S13]  /*0f70*/  PLOP3.LUT P0, PT, PT, PT, UP0, 0x80, 0x0 ;  /* 0x000000000000781c */ /* 0x004fda0003f0f008 */
[----:B------:R-:W-:Y:S05]  /*0f80*/  @!P0 BRA `(.L_x_8) ;  /* 0xfffffffc00f08947 */ /* 0x000fea000383ffff */
[----:B------:R-:W-:Y:S01]  /*0f90*/  ULDC.64 UR4, c[0x0][0x598] ;  /* 0x0001660000047ab9 */ /* 0x000fe20000000a00 */
[----:B------:R-:W-:Y:S01]  /*0fa0*/  ULDC.64 UR14, c[0x0][0x208] ;  /* 0x00008200000e7ab9 */ /* 0x000fe20000000a00 */
[----:B------:R-:W-:-:S04]  /*0fb0*/  ISETP.NE.U32.AND P0, PT, RZ, UR4, PT ;  /* 0x00000004ff007c0c */ /* 0x000fc8000bf05070 */
[----:B------:R-:W-:-:S13]  /*0fc0*/  ISETP.NE.AND.EX P0, PT, RZ, UR5, PT, P0 ;  /* 0x00000005ff007c0c */ /* 0x000fda000bf05300 */
[----:B------:R-:W-:Y:S05]  /*0fd0*/  @!P0 BRA `(.L_x_11) ;  /* 0x0000000000208947 */ /* 0x000fea0003800000 */
[----:B-1----:R-:W1:Y:S02]  /*0fe0*/  LDC.64 R2, c[0x0][0x598] ;  /* 0x00016600ff027b82 */ /* 0x002e640000000a00 */
[----:B-1----:R-:W2:Y:S02]  /*0ff0*/  LDG.E.64 R2, desc[UR14][R2.64] ;  /* 0x0000000e02027981 */ /* 0x002ea4000c1e1b00 */
[----:B--2---:R-:W-:-:S04]  /*1000*/  ISETP.NE.U32.AND P0, PT, R2, RZ, PT ;  /* 0x000000ff0200720c */ /* 0x004fc80003f05070 */
[----:B------:R-:W-:-:S13]  /*1010*/  ISETP.NE.AND.EX P0, PT, R3, RZ, PT, P0 ;  /* 0x000000ff0300720c */ /* 0x000fda0003f05300 */
[----:B------:R-:W-:Y:S05]  /*1020*/  @!P0 BRA `(.L_x_11) ;  /* 0x00000000000c8947 */ /* 0x000fea0003800000 */
[----:B------:R-:W2:Y:S02]  /*1030*/  LD.E R2, desc[UR14][R2.64] ;  /* 0x0000000e02027980 */ /* 0x000ea4000c101900 */
[----:B--2---:R-:W-:Y:S01]  /*1040*/  R2UR UR20, R2 ;  /* 0x00000000021472ca */ /* 0x004fe200000e0000 */
[----:B------:R-:W-:-:S14]  /*1050*/  BRA `(.L_x_12) ;  /* 0x0000000000247947 */ /* 0x000fdc0003800000 */
.L_x_11:
[----:B------:R-:W-:Y:S02]  /*1060*/  ULDC.64 UR4, c[0x0][0x588] ;  /* 0x0001620000047ab9 */ /* 0x000fe40000000a00 */
[----:B------:R-:W-:-:S04]  /*1070*/  ISETP.NE.U32.AND P0, PT, RZ, UR4, PT ;  /* 0x00000004ff007c0c */ /* 0x000fc8000bf05070 */
[----:B------:R-:W-:-:S13]  /*1080*/  ISETP.NE.AND.EX P0, PT, RZ, UR5, PT, P0 ;  /* 0x00000005ff007c0c */ /* 0x000fda000bf05300 */
[----:B------:R-:W-:Y:S05]  /*1090*/  @!P0 BRA `(.L_x_13) ;  /* 0x0000000000108947 */ /* 0x000fea0003800000 */
[----:B-1----:R-:W1:Y:S02]  /*10a0*/  LDC.64 R2, c[0x0][0x588] ;  /* 0x00016200ff027b82 */ /* 0x002e640000000a00 */
[----:B-1----:R-:W2:Y:S02]  /*10b0*/  LDG.E R2, desc[UR14][R2.64] ;  /* 0x0000000e02027981 */ /* 0x002ea4000c1e1900 */
[----:B--2---:R-:W-:Y:S01]  /*10c0*/  R2UR UR20, R2 ;  /* 0x00000000021472ca */ /* 0x004fe200000e0000 */
[----:B------:R-:W-:-:S14]  /*10d0*/  BRA `(.L_x_12) ;  /* 0x0000000000047947 */ /* 0x000fdc0003800000 */
.L_x_13:
[----:B------:R-:W-:-:S05]  /*10e0*/  ULDC UR20, c[0x0][0x580] ;  /* 0x0001600000147ab9 */ /* 0x000fca0000000800 */
.L_x_12:
[----:B------:R-:W-:Y:S02]  /*10f0*/  ULDC.64 UR4, c[0x0][0x5a0] ;  /* 0x0001680000047ab9 */ /* 0x000fe40000000a00 */
        /* <DEDUP_REMOVED lines=11> */
.L_x_14:
        /* <DEDUP_REMOVED lines=8> */
.L_x_16:
[----:B------:R-:W-:-:S05]  /*1230*/  ULDC UR21, c[0x0][0x584] ;  /* 0x0001610000157ab9 */ /* 0x000fca0000000800 */
.L_x_15:
[----:B------:R-:W-:-:S13]  /*1240*/  LOP3.LUT P0, RZ, R0, 0xff, RZ, 0xc0, !PT ;  /* 0x000000ff00ff7812 */ /* 0x000fda000780c0ff */
[----:B------:R-:W-:Y:S05]  /*1250*/  @!P0 EXIT ;  /* 0x000000000000894d */ /* 0x000fea0003800000 */
[----:B------:R-:W-:Y:S01]  /*1260*/  ULDC UR4, c[0x0][0x28c] ;  /* 0x0000a30000047ab9 */ /* 0x000fe20000000800 */
[----:B------:R-:W-:Y:S02]  /*1270*/  ULOP3.LUT UR22, UR13, 0x1, URZ, 0xfc, !UPT ;  /* 0x000000010d167892 */ /* 0x000fe4000f8efc3f */
[----:B------:R-:W-:-:S04]  /*1280*/  UIADD3 UR4, UR4, 0x7f, URZ ;  /* 0x0000007f04047890 */ /* 0x000fc8000fffe03f */
[----:B------:R-:W-:-:S04]  /*1290*/  USHF.R.S32.HI UR5, URZ, 0x1f, UR4 ;  /* 0x0000001f3f057899 */ /* 0x000fc80008011404 */
[----:B------:R-:W-:-:S03]  /*12a0*/  ULEA.HI UR5, UR5, UR4, URZ, 0x7 ;  /* 0x0000000405057291 */ /* 0x000fc6000f8f383f */
[----:B------:R-:W-:Y:S01]  /*12b0*/  UMOV UR4, URZ ;  /* 0x0000003f00047c82 */ /* 0x000fe20008000000 */
[----:B------:R-:W-:-:S03]  /*12c0*/  USHF.R.S32.HI UR10, URZ, 0x7, UR5 ;  /* 0x000000073f0a7899 */ /* 0x000fc60008011405 */
[----:B------:R-:W-:-:S09]  /*12d0*/  UMOV UR5, URZ ;  /* 0x0000003f00057c82 */ /* 0x000fd20008000000 */
.L_x_555:
[----:B------:R-:W-:Y:S01]  /*12e0*/  STL [R1+0x44c], RZ ;  /* 0x00044cff01007387 */ /* 0x000fe20000100800 */
[----:B--2---:R-:W2:Y:S01]  /*12f0*/  S2UR UR18, SR_CgaCtaId ;  /* 0x00000000001279c3 */ /* 0x004ea20000008800 */
[----:B------:R-:W-:Y:S01]  /*1300*/  UMOV UR17, 0x400 ;  /* 0x0000040000117882 */ /* 0x000fe20000000000 */
[----:B------:R-:W-:Y:S01]  /*1310*/  UMOV UR6, URZ ;  /* 0x0000003f00067c82 */ /* 0x000fe20008000000 */
[----:B------:R-:W-:Y:S01]  /*1320*/  STL [R1+0x448], RZ ;  /* 0x000448ff01007387 */ /* 0x000fe20000100800 */
[----:B------:R-:W-:Y:S01]  /*1330*/  UMOV UR7, URZ ;  /* 0x0000003f00077c82 */ /* 0x000fe20008000000 */
[----:B------:R-:W-:Y:S01]  /*1340*/  UMOV UR8, URZ ;  /* 0x0000003f00087c82 */ /* 0x000fe20008000000 */
[----:B------:R-:W-:Y:S01]  /*1350*/  UMOV UR23, UR5 ;  /* 0x0000000500177c82 */ /* 0x000fe20008000000 */
[----:B------:R-:W-:Y:S01]  /*1360*/  STL [R1+0x444], RZ ;  /* 0x000444ff01007387 */ /* 0x000fe20000100800 */
[----:B-1----:R-:W1:Y:S01]  /*1370*/  LDC R2, c[0x0][0x28c] ;  /* 0x0000a300ff027b82 */ /* 0x002e620000000800 */
[----:B------:R-:W-:Y:S01]  /*1380*/  UMOV UR24, UR4 ;  /* 0x0000000400187c82 */ /* 0x000fe20008000000 */
[----:B------:R-:W-:Y:S01]  /*1390*/  CS2R R236, SRZ ;  /* 0x0000000000ec7805 */ /* 0x000fe2000001ff00 */
[----:B------:R-:W-:Y:S01]  /*13a0*/  STL [R1+0x440], RZ ;  /* 0x000440ff01007387 */ /* 0x000fe20000100800 */
[----:B------:R-:W-:-:S02]  /*13b0*/  CS2R R234, SRZ ;  /* 0x0000000000ea7805 */ /* 0x000fc4000001ff00 */
[----:B------:R-:W-:Y:S02]  /*13c0*/  CS2R R232, SRZ ;  /* 0x0000000000e87805 */ /* 0x000fe4000001ff00 */
[----:B------:R-:W-:Y:S01]  /*13d0*/  CS2R R230, SRZ ;  /* 0x0000000000e67805 */ /* 0x000fe2000001ff00 */
[----:B------:R-:W-:Y:S01]  /*13e0*/  STL [R1+0x43c], RZ ;  /* 0x00043cff01007387 */ /* 0x000fe20000100800 */
[----:B------:R-:W-:Y:S02]  /*13f0*/  CS2R R228, SRZ ;  /* 0x0000000000e47805 */ /* 0x000fe4000001ff00 */
[----:B------:R-:W-:Y:S02]  /*1400*/  CS2R R226, SRZ ;  /* 0x0000000000e27805 */ /* 0x000fe4000001ff00 */
        /* <DEDUP_REMOVED lines=14> */
[----:B-1----:R-:W-:Y:S02]  /*14f0*/  ISETP.GE.AND P0, PT, R2, 0x1, PT ;  /* 0x000000010200780c */ /* 0x002fe40003f06270 */
        /* <DEDUP_REMOVED lines=40> */
[----:B0-----:R-:W-:Y:S02]  /*1780*/  CS2R R16, SRZ ;  /* 0x0000000000107805 */ /* 0x001fe4000001ff00 */
        /* <DEDUP_REMOVED lines=94> */
[----:B------:R-:W-:-:S03]  /*1d70*/  CS2R R150, SRZ ;  /* 0x0000000000967805 */ /* 0x000fc6000001ff00 */
[----:B------:R-:W-:Y:S04]  /*1d80*/  STL [R1+0x3a0], RZ ;  /* 0x0003a0ff01007387 */ /* 0x000fe80000100800 */
        /* <DEDUP_REMOVED lines=104> */
[----:B------:R-:W-:Y:S04]  /*2410*/  STL [R1], RZ ;  /* 0x000000ff01007387 */ /* 0x000fe80000100800 */
        /* <DEDUP_REMOVED lines=39> */
[----:B------:R-:W-:Y:S01]  /*2690*/  STL [R1+0xa0], RZ ;  /* 0x0000a0ff01007387 */ /* 0x000fe20000100800 */
[----:B------:R-:W0:Y:S03]  /*26a0*/  S2R R0, SR_TID.X ;  /* 0x0000000000007919 */ /* 0x000e260000002100 */
        /* <DEDUP_REMOVED lines=8> */
[----:B0-----:R-:W-:-:S03]  /*2730*/  LOP3.LUT R0, R0, 0x80, RZ, 0xc0, !PT ;  /* 0x0000008000007812 */ /* 0x001fc600078ec0ff */
[----:B------:R-:W-:Y:S01]  /*2740*/  STL [R1+0xc4], RZ ;  /* 0x0000c4ff01007387 */ /* 0x000fe20000100800 */
[----:B------:R-:W-:-:S03]  /*2750*/  SHF.R.U32.HI R0, RZ, 0x7, R0 ;  /* 0x00000007ff007819 */ /* 0x000fc60000011600 */
        /* <DEDUP_REMOVED lines=33> */
[----:B------:R-:W0:Y:S04]  /*2970*/  SHFL.IDX PT, R0, R0, RZ, 0x1f ;  /* 0x00001fff00007589 */ /* 0x000e2800000e0000 */
[----:B------:R1:W-:Y:S04]  /*2980*/  STL [R1+0x14c], RZ ;  /* 0x00014cff01007387 */ /* 0x0003e80000100800 */
[----:B------:R1:W-:Y:S04]  /*2990*/  STL [R1+0x150], RZ ;  /* 0x000150ff01007387 */ /* 0x0003e80000100800 */
[----:B------:R1:W-:Y:S04]  /*29a0*/  STL [R1+0x154], RZ ;  /* 0x000154ff01007387 */ /* 0x0003e80000100800 */
[----:B------:R1:W-:Y:S04]  /*29b0*/  STL [R1+0x158], RZ ;  /* 0x000158ff01007387 */ /* 0x0003e80000100800 */
[----:B------:R1:W-:Y:S04]  /*29c0*/  STL [R1+0x15c], RZ ;  /* 0x00015cff01007387 */ /* 0x0003e80000100800 */
[----:B------:R1:W-:Y:S01]  /*29d0*/  STL [R1+0x160], RZ ;  /* 0x000160ff01007387 */ /* 0x0003e20000100800 */
[----:B0-----:R-:W-:-:S03]  /*29e0*/  R2UR UR11, R0 ;  /* 0x00000000000b72ca */ /* 0x001fc600000e0000 */
[----:B------:R1:W-:Y:S04]  /*29f0*/  STL [R1+0x164], RZ ;  /* 0x000164ff01007387 */ /* 0x0003e80000100800 */
[----:B------:R1:W-:Y:S04]  /*2a00*/  STL [R1+0x168], RZ ;  /* 0x000168ff01007387 */ /* 0x0003e80000100800 */
[----:B------:R1:W-:Y:S02]  /*2a10*/  STL [R1+0x16c], RZ ;  /* 0x00016cff01007387 */ /* 0x0003e40000100800 */
[----:B------:R-:W-:-:S02]  /*2a20*/  ULEA.HI UR12, UR11, UR11, URZ, 0x1 ;  /* 0x0000000b0b0c7291 */ /* 0x000fc4000f8f083f */
[----:B------:R1:W-:Y:S02]  /*2a30*/  STL [R1+0x170], RZ ;  /* 0x000170ff01007387 */ /* 0x0003e40000100800 */
[----:B------:R-:W-:Y:S02]  /*2a40*/  ULOP3.LUT UR16, UR12, 0x7fffe, URZ, 0xc0, !UPT ;  /* 0x0007fffe0c107892 */ /* 0x000fe4000f8ec03f */
[----:B------:R1:W-:Y:S01]  /*2a50*/  STL [R1+0x174], RZ ;  /* 0x000174ff01007387 */ /* 0x0003e20000100800 */
[----:B--2---:R-:W-:Y:S02]  /*2a60*/  ULEA UR12, UR18, UR17, 0x18 ;  /* 0x00000011120c7291 */ /* 0x004fe4000f8ec03f */
[----:B------:R-:W-:Y:S01]  /*2a70*/  UIADD3 UR16, UR11, -UR16, URZ ;  /* 0x800000100b107290 */ /* 0x000fe2000fffe03f */
[----:B------:R1:W-:Y:S03]  /*2a80*/  STL [R1+0x178], RZ ;  /* 0x000178ff01007387 */ /* 0x0003e60000100800 */
[----:B------:R-:W-:Y:S01]  /*2a90*/  ULEA UR16, UR16, UR12, 0xd ;  /* 0x0000000c10107291 */ /* 0x000fe2000f8e683f */
[----:B------:R1:W-:Y:S03]  /*2aa0*/  STL [R1+0x17c], RZ ;  /* 0x00017cff01007387 */ /* 0x0003e60000100800 */
[----:B------:R-:W-:Y:S01]  /*2ab0*/  UIADD3 UR16, UR16, 0x100, URZ ;  /* 0x0000010010107890 */ /* 0x000fe2000fffe03f */
[----:B------:R1:W-:Y:S03]  /*2ac0*/  STL [R1+0x180], RZ ;  /* 0x000180ff01007387 */ /* 0x0003e60000100800 */
[----:B------:R-:W-:Y:S01]  /*2ad0*/  USHF.R.U32.HI UR11, URZ, 0x4, UR16 ;  /* 0x000000043f0b7899 */ /* 0x000fe20008011610 */
[----:B------:R1:W-:Y:S03]  /*2ae0*/  STL [R1+0x184], RZ ;  /* 0x000184ff01007387 */ /* 0x0003e60000100800 */
[----:B------:R-:W-:Y:S01]  /*2af0*/  ULOP3.LUT UR11, UR11, 0x3fff, URZ, 0xc0, !UPT ;  /* 0x00003fff0b0b7892 */ /* 0x000fe2000f8ec03f */
[----:B------:R1:W-:Y:S04]  /*2b00*/  STL [R1+0x188], RZ ;  /* 0x000188ff01007387 */ /* 0x0003e80000100800 */
        /* <DEDUP_REMOVED lines=28> */
[----:B------:R1:W-:Y:S01]  /*2cd0*/  STL [R1+0x1fc], RZ ;  /* 0x0001fcff01007387 */ /* 0x0003e20000100800 */
[----:B------:R-:W-:Y:S05]  /*2ce0*/  @!P0 BRA `(.L_x_17) ;  /* 0x0000006000a88947 */ /* 0x000fea0003800000 */
[----:B------:R-:W-:-:S06]  /*2cf0*/  UISETP.NE.AND UP0, UPT, UR22, 0x3, UPT ;  /* 0x000000031600788c */ /* 0x000fcc000bf05270 */
[----:B------:R-:W-:-:S13]  /*2d00*/  PLOP3.LUT P1, PT, PT, PT, UP0, 0x80, 0x0 ;  /* 0x000000000000781c */ /* 0x000fda0003f2f008 */
[----:B------:R-:W-:Y:S05]  /*2d10*/  @!P1 BRA `(.L_x_18) ;  /* 0x0000000000049947 */ /* 0x000fea0003800000 */
[----:B------:R-:W-:Y:S01]  /*2d20*/  BPT.TRAP 0x1 ;  /* 0x000000040000795c */ /* 0x000fe20000300000 */
.L_x_18:
[----:B------:R-:W-:Y:S01]  /*2d30*/  ULEA UR6, UR5, UR12, 0x3 ;  /* 0x0000000c05067291 */ /* 0x000fe2000f8e183f */
[----:B------:R-:W-:-:S05]  /*2d40*/  IMAD.U32 R0, RZ, RZ, UR4 ;  /* 0x00000004ff007e24 */ /* 0x000fca000f8e00ff */
[----:B------:R-:W-:-:S04]  /*2d50*/  SHF.L.U32 R0, R0, 0x1f, RZ ;  /* 0x0000001f00007819 */ /* 0x000fc800000006ff */
[----:B------:R0:W2:Y:S01]  /*2d60*/  SYNCS.PHASECHK.TRANS64.TRYWAIT P0, [UR6], R0 ;  /* 0x00000000ff0075a7 */ /* 0x0000a20008000146 */
[----:B------:R-:W-:Y:S05]  /*2d70*/  @!P1 BRA `(.L_x_19) ;  /* 0x0000000000049947 */ /* 0x000fea0003800000 */
[----:B------:R-:W-:Y:S01]  /*2d80*/  BPT.TRAP 0x1 ;  /* 0x000000040000795c */ /* 0x000fe20000300000 */
.L_x_19:
[----:B--2---:R-:W-:Y:S05]  /*2d90*/  @P0 BRA `(.L_x_20) ;  /* 0x0000000000080947 */ /* 0x004fea0003800000 */
[----:B------:R-:W2:Y:S02]  /*2da0*/  SYNCS.PHASECHK.TRANS64.TRYWAIT P0, [UR6], R0 ;  /* 0x00000000ff0075a7 */ /* 0x000ea40008000146 */
[----:B--2---:R-:W-:Y:S05]  /*2db0*/  @!P0 BRA `(.L_x_21) ;  /* 0x0000026c00688947 */ /* 0x004fea0003800000 */
.L_x_20:
[----:B------:R-:W-:Y:S01]  /*2dc0*/  UIADD3 UR6, UR12, 0x18100, URZ ;  /* 0x000181000c067890 */ /* 0x000fe2000fffe03f */
[----:B------:R-:W-:Y:S01]  /*2dd0*/  WARPGROUP.ARRIVE ;  /* 0x00000000000079c5 */ /* 0x000fe20000000000 */
[----:B------:R-:W-:Y:S02]  /*2de0*/  ULOP3.LUT UR7, UR11, 0x10000, URZ, 0xfc, !UPT ;  /* 0x000100000b077892 */ /* 0x000fe4000f8efc3f */
[----:B------:R-:W-:Y:S02]  /*2df0*/  USHF.R.U32.HI UR6, URZ, 0x4, UR6 ;  /* 0x000000043f067899 */ /* 0x000fe40008011606 */
[----:B------:R-:W-:Y:S02]  /*2e00*/  ULEA UR7, UR5, UR7, 0xb ;  /* 0x0000000705077291 */ /* 0x000fe4000f8e583f */
[----:B------:R-:W-:Y:S01]  /*2e10*/  ULOP3.LUT UR6, UR6, 0x3fff, URZ, 0xc0, !UPT ;  /* 0x00003fff06067892 */ /* 0x000fe2000f8ec03f */
[----:B------:R-:W-:Y:S01]  /*2e20*/  UMOV UR17, 0x40000040 ;  /* 0x4000004000117882 */ /* 0x000fe20000000000 */
[----:B------:R-:W-:-:S02]  /*2e30*/  UMOV UR19, 0x40000040 ;  /* 0x4000004000137882 */ /* 0x000fc40000000000 */
[----:B------:R-:W-:Y:S01]  /*2e40*/  ULOP3.LUT UR6, UR6, 0x10000, URZ, 0xfc, !UPT ;  /* 0x0001000006067892 */ /* 0x000fe2000f8efc3f */
[----:B------:R-:W-:-:S03]  /*2e50*/  UMOV UR16, UR7 ;  /* 0x0000000700107c82 */ /* 0x000fc60008000000 */
[----:B------:R-:W-:-:S07]  /*2e60*/  ULEA UR8, UR5, UR6, 0xb ;  /* 0x0000000605087291 */ /* 0x000fce000f8e583f */
[----:B------:R-:W-:Y:S02]  /*2e70*/  UMOV UR18, UR8 ;  /* 0x0000000800127c82 */ /* 0x000fe40008000000 */
[----:B------:R-:W-:Y:S01]  /*2e80*/  QGMMA.64x256x32.F32.E5M2.E5M2 R24, gdesc[UR16], RZ, !UPT, gsb0 ;  /* 0x03e00000101879f3 */ /* 0x000fe2000c0038ff */
[----:B------:R-:W-:Y:S01]  /*2e90*/  UIADD3 UR16, UR7, 0x400, URZ ;  /* 0x0000040007107890 */ /* 0x000fe2000fffe03f */
[----:B------:R-:W-:Y:S01]  /*2ea0*/  UMOV UR17, 0x40000040 ;  /* 0x4000004000117882 */ /* 0x000fe20000000000 */
[----:B------:R-:W-:Y:S02]  /*2eb0*/  WARPGROUP.DEPBAR.LE gsb0, 0x0 ;  /* 0x00008000000079c5 */ /* 0x000fe40000010000 */
[----:B------:R-:W-:Y:S04]  /*2ec0*/  STL.64 [R1], R24 ;  /* 0x0000001801007387 */ /* 0x000fe80000100a00 */
[----:B------:R-:W-:Y:S04]  /*2ed0*/  STL.64 [R1+0x8], R26 ;  /* 0x0000081a01007387 */ /* 0x000fe80000100a00 */
        /* <DEDUP_REMOVED lines=61> */
[----:B------:R3:W-:Y:S02]  /*32b0*/  STL.64 [R1+0x1f8], R150 ;  /* 0x0001f89601007387 */ /* 0x0007e40000100a00 */
[----:B---3--:R-:W-:-:S06]  /*32c0*/  WARPGROUP.ARRIVE ;  /* 0x00000000000079c5 */ /* 0x008fcc0000000000 */
[----:B------:R-:W-:Y:S03]  /*32d0*/  QGMMA.64x256x32.F32.E5M2.E5M2 R24, gdesc[UR16], RZ, !UPT, gsb0 ;  /* 0x03e00000101879f3 */ /* 0x000fe6000c0038ff */
[----:B------:R-:W-:Y:S02]  /*32e0*/  WARPGROUP.DEPBAR.LE gsb0, 0x0 ;  /* 0x00008000000079c5 */ /* 0x000fe40000010000 */
        /* <DEDUP_REMOVED lines=63> */
[----:B------:R3:W-:Y:S04]  /*36e0*/  STL.64 [R1+0x5d0], R24 ;  /* 0x0005d01801007387 */ /* 0x0007e80000100a00 */
[----:B---3--:R-:W3:Y:S04]  /*36f0*/  LDL.LU.64 R24, [R1] ;  /* 0x0000000001187983 */ /* 0x008ee80000300a00 */
[----:B------:R-:W3:Y:S04]  /*3700*/  LDL.LU.64 R26, [R1+0x8] ;  /* 0x00000800011a7983 */ /* 0x000ee80000300a00 */
        /* <DEDUP_REMOVED lines=61> */
[----:B------:R-:W3:Y:S01]  /*3ae0*/  LDL.LU.64 R150, [R1+0x1f8] ;  /* 0x0001f80001967983 */ /* 0x000ee20000300a00 */
[----:B------:R-:W-:-:S02]  /*3af0*/  UIADD3 UR16, UR7, 0x2, URZ ;  /* 0x0000000207107890 */ /* 0x000fc4000fffe03f */
[----:B------:R-:W-:Y:S01]  /*3b00*/  UIADD3 UR18, UR8, 0x2, URZ ;  /* 0x0000000208127890 */ /* 0x000fe2000fffe03f */
[----:B------:R-:W-:Y:S01]  /*3b10*/  UMOV UR17, 0x40000040 ;  /* 0x4000004000117882 */ /* 0x000fe20000000000 */
[----:B------:R-:W-:Y:S01]  /*3b20*/  UMOV UR19, 0x40000040 ;  /* 0x4000004000137882 */ /* 0x000fe20000000000 */
[----:B---3--:R-:W-:-:S06]  /*3b30*/  WARPGROUP.ARRIVE ;  /* 0x00000000000079c5 */ /* 0x008fcc0000000000 */
[----:B------:R-:W-:Y:S03]  /*3b40*/  QGMMA.64x256x32.F32.E5M2.E5M2 R24, gdesc[UR16], R24, gsb0 ;  /* 0x03e00000101879f3 */ /* 0x000fe60008003818 */
[----:B------:R-:W-:Y:S02]  /*3b50*/  WARPGROUP.DEPBAR.LE gsb0, 0x0 ;  /* 0x00008000000079c5 */ /* 0x000fe40000010000 */
[----:B------:R-:W-:Y:S01]  /*3b60*/  STL.64 [R1], R24 ;  /* 0x0000001801007387 */ /* 0x000fe20000100a00 */
[----:B------:R-:W-:Y:S02]  /*3b70*/  IMAD.MOV.U32 R2, RZ, RZ, R150 ;  /* 0x000000ffff027224 */ /* 0x000fe400078e0096 */
[----:B0-2---:R-:W-:Y:S01]  /*3b80*/  IMAD.MOV.U32 R0, RZ, RZ, R151 ;  /* 0x000000ffff007224 */ /* 0x005fe200078e0097 */
[----:B------:R-:W-:Y:S01]  /*3b90*/  STL.64 [R1+0x8], R26 ;  /* 0x0000081a01007387 */ /* 0x000fe20000100a00 */
[----:B------:R-:W-:-:S02]  /*3ba0*/  IMAD.MOV.U32 R4, RZ, RZ, R148 ;  /* 0x000000ffff047224 */ /* 0x000fc400078e0094 */
[----:B------:R-:W-:Y:S01]  /*3bb0*/  IMAD.MOV.U32 R3, RZ, RZ, R149 ;  /* 0x000000ffff037224 */ /* 0x000fe200078e0095 */
[----:B------:R-:W-:Y:S01]  /*3bc0*/  STL.64 [R1+0x10], R28 ;  /* 0x0000101c01007387 */ /* 0x000fe20000100a00 */
[----:B------:R-:W-:Y:S02]  /*3bd0*/  IMAD.MOV.U32 R6, RZ, RZ, R146 ;  /* 0x000000ffff067224 */ /* 0x000fe400078e0092 */
[----:B------:R-:W-:Y:S01]  /*3be0*/  IMAD.MOV.U32 R5, RZ, RZ, R147 ;  /* 0x000000ffff057224 */ /* 0x000fe200078e0093 */
[----:B------:R-:W-:Y:S01]  /*3bf0*/  STL.64 [R1+0x18], R30 ;  /* 0x0000181e01007387 */ /* 0x000fe20000100a00 */
[----:B------:R-:W-:Y:S02]  /*3c00*/  IMAD.MOV.U32 R8, RZ, RZ, R144 ;  /* 0x000000ffff087224 */ /* 0x000fe400078e0090 */
[----:B------:R-:W-:Y:S01]  /*3c10*/  IMAD.MOV.U32 R7, RZ, RZ, R145 ;  /* 0x000000ffff077224 */ /* 0x000fe200078e0091 */
        /* <DEDUP_REMOVED lines=18> */
[----:B------:R0:W-:Y:S01]  /*3d40*/  STL [R1+0x50], R44 ;  /* 0x0000502c01007387 */ /* 0x0001e20000100800 */
[----:B------:R-:W-:-:S02]  /*3d50*/  IMAD.MOV.U32 R22, RZ, RZ, R130 ;  /* 0x000000ffff167224 */ /* 0x000fc400078e0082 */
[----:B------:R-:W-:Y:S01]  /*3d60*/  IMAD.MOV.U32 R21, RZ, RZ, R131 ;  /* 0x000000ffff157224 */ /* 0x000fe200078e0083 */
[----:B------:R-:W2:Y:S01]  /*3d70*/  LDL.LU.64 R150, [R1+0x7c8] ;  /* 0x0007c80001967983 */ /* 0x000ea20000300a00 */
[----:B------:R-:W-:Y:S02]  /*3d80*/  IMAD.MOV.U32 R212, RZ, RZ, R128 ;  /* 0x000000ffffd47224 */ /* 0x000fe400078e0080 */
[----:B------:R-:W-:Y:S01]  /*3d90*/  IMAD.MOV.U32 R23, RZ, RZ, R129 ;  /* 0x000000ffff177224 */ /* 0x000fe200078e0081 */
[----:B------:R-:W2:Y:S01]  /*3da0*/  LDL.LU.64 R148, [R1+0x7c0] ;  /* 0x0007c00001947983 */ /* 0x000ea20000300a00 */
[----:B------:R-:W-:Y:S02]  /*3db0*/  IMAD.MOV.U32 R210, RZ, RZ, R126 ;  /* 0x000000ffffd27224 */ /* 0x000fe400078e007e */
[----:B------:R-:W-:Y:S01]  /*3dc0*/  IMAD.MOV.U32 R211, RZ, RZ, R127 ;  /* 0x000000ffffd37224 */ /* 0x000fe200078e007f */
[----:B------:R-:W2:Y:S01]  /*3dd0*/  LDL.LU.64 R146, [R1+0x7b8] ;  /* 0x0007b80001927983 */ /* 0x000ea20000300a00 */
        /* <DEDUP_REMOVED lines=120> */
[----:B------:R-:W-:-:S03]  /*4560*/  IMAD.MOV.U32 R235, RZ, RZ, R45 ;  /* 0x000000ffffeb7224 */ /* 0x000fc600078e002d */
[----:B------:R-:W2:Y:S04]  /*4570*/  LDL.LU.64 R64, [R1+0x670] ;  /* 0x0006700001407983 */ /* 0x000ea80000300a00 */
        /* <DEDUP_REMOVED lines=9> */
[----:B0-----:R-:W2:Y:S04]  /*4610*/  LDL.LU.64 R44, [R1+0x620] ;  /* 0x00062000012c7983 */ /* 0x001ea80000300a00 */
        /* <DEDUP_REMOVED lines=9> */
[----:B------:R-:W2:Y:S01]  /*46b0*/  LDL.LU.64 R24, [R1+0x5d0] ;  /* 0x0005d00001187983 */ /* 0x000ea20000300a00 */
[----:B------:R-:W-:Y:S01]  /*46c0*/  UIADD3 UR16, UR7, 0x402, URZ ;  /* 0x0000040207107890 */ /* 0x000fe2000fffe03f */
[----:B------:R-:W-:Y:S01]  /*46d0*/  UMOV UR17, 0x40000040 ;  /* 0x4000004000117882 */ /* 0x000fe20000000000 */
[----:B--2---:R-:W-:-:S07]  /*46e0*/  WARPGROUP.ARRIVE ;  /* 0x00000000000079c5 */ /* 0x004fce0000000000 */
[----:B------:R-:W-:Y:S03]  /*46f0*/  QGMMA.64x256x32.F32.E5M2.E5M2 R24, gdesc[UR16], R24, gsb0 ;  /* 0x03e00000101879f3 */ /* 0x000fe60008003818 */
        /* <DEDUP_REMOVED lines=23> */
[----:B0-----:R-:W2:Y:S04]  /*4870*/  LDL.LU R108, [R1] ;  /* 0x00000000016c7983 */ /* 0x001ea80000300800 */
[----:B------:R-:W2:Y:S04]  /*4880*/  LDL.LU R109, [R1+0x4] ;  /* 0x00000400016d7983 */ /* 0x000ea80000300800 */
        /* <DEDUP_REMOVED lines=18> */
[----:B------:R-:W2:Y:S01]  /*49b0*/  LDL.LU R128, [R1+0x50] ;  /* 0x0000500001807983 */ /* 0x000ea20000300800 */
[----:B------:R-:W-:-:S02]  /*49c0*/  IMAD.MOV.U32 R129, RZ, RZ, R235 ;  /* 0x000000ffff817224 */ /* 0x000fc400078e00eb */
[----:B------:R-:W-:Y:S02]  /*49d0*/  IMAD.MOV.U32 R130, RZ, RZ, R234 ;  /* 0x000000ffff827224 */ /* 0x000fe400078e00ea */
[----:B------:R-:W-:Y:S02]  /*49e0*/  IMAD.MOV.U32 R131, RZ, RZ, R233 ;  /* 0x000000ffff837224 */ /* 0x000fe400078e00e9 */
[----:B------:R-:W-:Y:S02]  /*49f0*/  IMAD.MOV.U32 R132, RZ, RZ, R232 ;  /* 0x000000ffff847224 */ /* 0x000fe400078e00e8 */
[----:B------:R-:W-:Y:S02]  /*4a00*/  IMAD.MOV.U32 R133, RZ, RZ, R231 ;  /* 0x000000ffff857224 */ /* 0x000fe400078e00e7 */
[----:B------:R-:W-:Y:S02]  /*4a10*/  IMAD.MOV.U32 R134, RZ, RZ, R230 ;  /* 0x000000ffff867224 */ /* 0x000fe400078e00e6 */
        /* <DEDUP_REMOVED lines=39> */
[----:B------:R-:W-:Y:S01]  /*4c90*/  IMAD.MOV.U32 R235, RZ, RZ, R0 ;  /* 0x000000ffffeb7224 */ /* 0x000fe200078e0000 */
[----:B------:R-:W-:Y:S02]  /*4ca0*/  UIADD3 UR16, UR7, 0x4, URZ ;  /* 0x0000000407107890 */ /* 0x000fe4000fffe03f */
[----:B------:R-:W-:Y:S01]  /*4cb0*/  UIADD3 UR18, UR8, 0x4, URZ ;  /* 0x0000000408127890 */ /* 0x000fe2000fffe03f */
[----:B------:R-:W-:Y:S01]  /*4cc0*/  UMOV UR17, 0x40000040 ;  /* 0x4000004000117882 */ /* 0x000fe20000000000 */
[----:B------:R-:W-:Y:S01]  /*4cd0*/  UMOV UR19, 0x40000040 ;  /* 0x4000004000137882 */ /* 0x000fe20000000000 */
[----:B--2---:R-:W-:-:S06]  /*4ce0*/  WARPGROUP.ARRIVE ;  /* 0x00000000000079c5 */ /* 0x004fcc0000000000 */
[----:B------:R-:W-:Y:S03]  /*4cf0*/  QGMMA.64x256x32.F32.E5M2.E5M2 R108, gdesc[UR16], R108, gsb0 ;  /* 0x03e00000106c79f3 */ /* 0x000fe6000800386c */
        /* <DEDUP_REMOVED lines=183> */
[----:B0-----:R-:W2:Y:S04]  /*5870*/  LDL.LU.64 R108, [R1] ;  /* 0x00000000016c7983 */ /* 0x001ea80000300a00 */
        /* <DEDUP_REMOVED lines=63> */
[----:B------:R-:W-:-:S02]  /*5c70*/  UIADD3 UR16, UR7, 0x6, URZ ;  /* 0x0000000607107890 */ /* 0x000fc4000fffe03f */
[----:B------:R-:W-:Y:S01]  /*5c80*/  UIADD3 UR18, UR8, 0x6, URZ ;  /* 0x0000000608127890 */ /* 0x000fe2000fffe03f */
[----:B------:R-:W-:Y:S01]  /*5c90*/  UMOV UR17, 0x40000040 ;  /* 0x4000004000117882 */ /* 0x000fe20000000000 */
[----:B------:R-:W-:Y:S01]  /*5ca0*/  UMOV UR19, 0x40000040 ;  /* 0x4000004000137882 */ /* 0x000fe20000000000 */
        /* <DEDUP_REMOVED lines=93> */
[----:B0-----:R-:W3:Y:S04]  /*6280*/  LDL.LU.64 R150, [R1+0x518] ;  /* 0x0005180001967983 */ /* 0x001ee80000300a00 */
        /* <DEDUP_REMOVED lines=21> */
[----:B------:R-:W-:Y:S01]  /*63e0*/  UIADD3 UR16, UR7, 0x406, URZ ;  /* 0x0000040607107890 */ /* 0x000fe2000fffe03f */
[----:B------:R-:W-:-:S02]  /*63f0*/  UMOV UR17, 0x40000040 ;  /* 0x4000004000117882 */ /* 0x000fc40000000000 */
[----:B------:R0:W-:Y:S01]  /*6400*/  STL [R1+0x2d0], RZ ;  /* 0x0002d0ff01007387 */ /* 0x0001e20000100800 */
[----:B------:R-:W-:-:S03]  /*6410*/  ULDC UR7, c[0x0][0x50c] ;  /* 0x0001430000077ab9 */ /* 0x000fc60000000800 */
        /* <DEDUP_REMOVED lines=37> */
[----:B---3--:R-:W-:-:S06]  /*6670*/  WARPGROUP.ARRIVE ;  /* 0x00000000000079c5 */ /* 0x008fcc0000000000 */
[----:B------:R-:W-:Y:S01]  /*6680*/  QGMMA.64x256x32.F32.E5M2.E5M2 R24, gdesc[UR16], R24, gsb0 ;  /* 0x03e00000101879f3 */ /* 0x000fe20008003818 */
[----:B------:R0:W-:Y:S04]  /*6690*/  STL [R1+0x238], RZ ;  /* 0x000238ff01007387 */ /* 0x0001e80000100800 */
[----:B------:R0:W-:Y:S04]  /*66a0*/  STL [R1+0x234], RZ ;  /* 0x000234ff01007387 */ /* 0x0001e80000100800 */
[----:B------:R0:W-:Y:S04]  /*66b0*/  STL [R1+0x230], RZ ;  /* 0x000230ff01007387 */ /* 0x0001e80000100800 */
[----:B------:R0:W-:Y:S04]  /*66c0*/  STL [R1+0x22c], RZ ;  /* 0x00022cff01007387 */ /* 0x0001e80000100800 */
[----:B------:R0:W-:Y:S04]  /*66d0*/  STL [R1+0x228], RZ ;  /* 0x000228ff01007387 */ /* 0x0001e80000100800 */
[----:B------:R0:W-:Y:S01]  /*66e0*/  STL [R1+0x224], RZ ;  /* 0x000224ff01007387 */ /* 0x0001e20000100800 */
[----:B------:R-:W-:-:S03]  /*66f0*/  UISETP.NE.AND UP0, UPT, UR7, 0x4, UPT ;  /* 0x000000040700788c */ /* 0x000fc6000bf05270 */
[----:B------:R0:W-:Y:S04]  /*6700*/  STL [R1+0x220], RZ ;  /* 0x000220ff01007387 */ /* 0x0001e80000100800 */
[----:B------:R0:W-:Y:S04]  /*6710*/  STL [R1+0x21c], RZ ;  /* 0x00021cff01007387 */ /* 0x0001e80000100800 */
[----:B------:R0:W-:Y:S04]  /*6720*/  STL [R1+0x218], RZ ;  /* 0x000218ff01007387 */ /* 0x0001e80000100800 */
[----:B------:R0:W-:Y:S01]  /*6730*/  STL [R1+0x214], RZ ;  /* 0x000214ff01007387 */ /* 0x0001e20000100800 */
[----:B------:R-:W-:-:S03]  /*6740*/  USEL UR7, URZ, 0x1, UP0 ;  /* 0x000000013f077887 */ /* 0x000fc60008000000 */
[----:B------:R0:W-:Y:S04]  /*6750*/  STL [R1+0x210], RZ ;  /* 0x000210ff01007387 */ /* 0x0001e80000100800 */
[----:B------:R0:W-:Y:S04]  /*6760*/  STL [R1+0x20c], RZ ;  /* 0x00020cff01007387 */ /* 0x0001e80000100800 */
[----:B------:R0:W-:Y:S04]  /*6770*/  STL [R1+0x208], RZ ;  /* 0x000208ff01007387 */ /* 0x0001e80000100800 */
[----:B------:R0:W-:Y:S04]  /*6780*/  STL [R1+0x204], RZ ;  /* 0x000204ff01007387 */ /* 0x0001e80000100800 */
[----:B------:R0:W-:Y:S01]  /*6790*/  STL [R1+0x200], RZ ;  /* 0x000200ff01007387 */ /* 0x0001e20000100800 */
[----:B------:R-:W-:Y:S01]  /*67a0*/  ISETP.NE.AND P0, PT, RZ, UR7, PT ;  /* 0x00000007ff007c0c */ /* 0x000fe2000bf05270 */
[----:B------:R-:W-:Y:S01]  /*67b0*/  UMOV UR6, 0x4 ;  /* 0x0000000400067882 */ /* 0x000fe20000000000 */
[----:B------:R-:W-:Y:S01]  /*67c0*/  IMAD.MOV.U32 R0, RZ, RZ, R235 ;  /* 0x000000ffff007224 */ /* 0x000fe200078e00eb */
[----:B------:R-:W-:-:S02]  /*67d0*/  CS2R R236, SRZ ;  /* 0x0000000000ec7805 */ /* 0x000fc4000001ff00 */
[----:B--2---:R-:W-:Y:S02]  /*67e0*/  CS2R R234, SRZ ;  /* 0x0000000000ea7805 */ /* 0x004fe4000001ff00 */
[----:B------:R-:W-:Y:S02]  /*67f0*/  CS2R R232, SRZ ;  /* 0x0000000000e87805 */ /* 0x000fe4000001ff00 */
[----:B------:R-:W-:Y:S02]  /*6800*/  CS2R R230, SRZ ;  /* 0x0000000000e67805 */ /* 0x000fe4000001ff00 */
[----:B------:R-:W-:Y:S02]  /*6810*/  CS2R R228, SRZ ;  /* 0x0000000000e47805 */ /* 0x000fe4000001ff00 */
[----:B------:R-:W-:Y:S02]  /*6820*/  CS2R R226, SRZ ;  /* 0x0000000000e27805 */ /* 0x000fe4000001ff00 */
[----:B------:R-:W-:-:S02]  /*6830*/  CS2R R224, SRZ ;  /* 0x0000000000e07805 */ /* 0x000fc4000001ff00 */
[----:B------:R-:W-:Y:S02]  /*6840*/  CS2R R222, SRZ ;  /* 0x0000000000de7805 */ /* 0x000fe4000001ff00 */
        /* <DEDUP_REMOVED lines=45> */
[----:B------:R-:W-:Y:S01]  /*6b20*/  CS2R R2, SRZ ;  /* 0x0000000000027805 */ /* 0x000fe2000001ff00 */
[----:B------:R-:W-:Y:S02]  /*6b30*/  WARPGROUP.DEPBAR.LE gsb0, 0x0 ;  /* 0x00008000000079c5 */ /* 0x000fe40000010000 */
[----:B0-----:R-:W-:Y:S05]  /*6b40*/  @!P0 BRA `(.L_x_22) ;  /* 0x0000002000f88947 */ /* 0x001fea0003800000 */
[----:B------:R-:W2:Y:S04]  /*6b50*/  LDL R2, [R1] ;  /* 0x0000000001027983 */ /* 0x000ea80000100800 */
[----:B------:R-:W3:Y:S04]  /*6b60*/  LDL R3, [R1+0x4] ;  /* 0x0000040001037983 */ /* 0x000ee80000100800 */
[----:B------:R-:W4:Y:S04]  /*6b70*/  LDL R4, [R1+0x8] ;  /* 0x0000080001047983 */ /* 0x000f280000100800 */
[----:B------:R-:W5:Y:S04]  /*6b80*/  LDL R5, [R1+0xc] ;  /* 0x00000c0001057983 */ /* 0x000f680000100800 */
        /* <DEDUP_REMOVED lines=102> */
[----:B------:R0:W-:Y:S04]  /*71f0*/  STL [R1+0x4c0], R131 ;  /* 0x0004c08301007387 */ /* 0x0001e80000100800 */
[----:B0-----:R-:W5:Y:S04]  /*7200*/  LDL R131, [R1+0x1a8] ;  /* 0x0001a80001837983 */ /* 0x001f680000100800 */
        /* <DEDUP_REMOVED lines=39> */
[----:B0-----:R-:W5:Y:S01]  /*7480*/  LDL R151, [R1+0x1f8] ;  /* 0x0001f80001977983 */ /* 0x001f620000100800 */
[----:B------:R-:W-:-:S01]  /*7490*/  FADD R0, RZ, R0 ;  /* 0x00000000ff007221 */ /* 0x000fc20000000000 */
[----:B--2---:R-:W-:Y:S01]  /*74a0*/  FADD R2, RZ, R2 ;  /* 0x00000002ff027221 */ /* 0x004fe20000000000 */
[----:B---3--:R-:W-:-:S01]  /*74b0*/  FADD R3, RZ, R3 ;  /* 0x00000003ff037221 */ /* 0x008fc20000000000 */
[----:B----4-:R-:W-:Y:S01]  /*74c0*/  FADD R4, RZ, R4 ;  /* 0x00000004ff047221 */ /* 0x010fe20000000000 */
[----:B-----5:R-:W-:-:S01]  /*74d0*/  FADD R5, RZ, R5 ;  /* 0x00000005ff057221 */ /* 0x020fc20000000000 */
[----:B------:R-:W-:Y:S01]  /*74e0*/  FADD R6, RZ, R6 ;  /* 0x00000006ff067221 */ /* 0x000fe20000000000 */
[----:B------:R-:W-:-:S01]  /*74f0*/  FADD R7, RZ, R7 ;  /* 0x00000007ff077221 */ /* 0x000fc20000000000 */
        /* <DEDUP_REMOVED lines=14> */
[----:B------:R-:W2:Y:S01]  /*75e0*/  LDL.LU R131, [R1+0x4c0] ;  /* 0x0004c00001837983 */ /* 0x000ea20000300800 */
        /* <DEDUP_REMOVED lines=13> */
[----:B------:R-:W3:Y:S01]  /*76c0*/  LDL.LU R132, [R1+0x4bc] ;  /* 0x0004bc0001847983 */ /* 0x000ee20000300800 */
        /* <DEDUP_REMOVED lines=16> */
[----:B------:R0:W-:Y:S01]  /*77d0*/  STL [R1+0x200], R133 ;  /* 0x0002008501007387 */ /* 0x0001e20000100800 */
        /* <DEDUP_REMOVED lines=9> */
[----:B0-----:R-:W4:Y:S01]  /*7870*/  LDL.LU R133, [R1+0x4b8] ;  /* 0x0004b80001857983 */ /* 0x001f220000300800 */
[----:B------:R-:W-:-:S01]  /*7880*/  FADD R184, RZ, R184 ;  /* 0x000000b8ffb87221 */ /* 0x000fc20000000000 */
[----:B------:R-:W-:Y:S01]  /*7890*/  FADD R185, RZ, R185 ;  /* 0x000000b9ffb97221 */ /* 0x000fe20000000000 */
[----:B------:R-:W-:-:S01]  /*78a0*/  FADD R186, RZ, R186 ;  /* 0x000000baffba7221 */ /* 0x000fc20000000000 */
        /* <DEDUP_REMOVED lines=10> */
[----:B0-----:R-:W5:Y:S01]  /*7950*/  LDL.LU R134, [R1+0x4b4] ;  /* 0x0004b40001867983 */ /* 0x001f620000300800 */
        /* <DEDUP_REMOVED lines=52> */
[----:B0-----:R-:W5:Y:S04]  /*7ca0*/  LDL.LU R138, [R1+0x4a4] ;  /* 0x0004a400018a7983 */ /* 0x001f680000300800 */
[----:B------:R0:W-:Y:S01]  /*7cb0*/  STL [R1+0x218], R139 ;  /* 0x0002188b01007387 */ /* 0x0001e20000100800 */
[----:B------:R-:W-:-:S03]  /*7cc0*/  FADD R140, RZ, R140 ;  /* 0x0000008cff8c7221 */ /* 0x000fc60000000000 */
        /* <DEDUP_REMOVED lines=34> */
[----:B------:R0:W-:Y:S04]  /*7ef0*/  STL [R1+0x248], R151 ;  /* 0x0002489701007387 */ /* 0x0001e80000100800 */
[----:B0-----:R-:W5:Y:S04]  /*7f00*/  LDL.LU R151, [R1+0x470] ;  /* 0x0004700001977983 */ /* 0x001f680000300800 */
[----:B------:R0:W-:Y:S02]  /*7f10*/  STL [R1+0x24c], R0 ;  /* 0x00024c0001007387 */ /* 0x0001e40000100800 */
[----:B0-----:R-:W-:-:S05]  /*7f20*/  FADD R0, RZ, R24 ;  /* 0x00000018ff007221 */ /* 0x001fca0000000000 */
        /* <DEDUP_REMOVED lines=213> */
[----:B--2---:R-:W-:-:S05]  /*8c80*/  FADD R0, RZ, R131 ;  /* 0x00000083ff007221 */ /* 0x004fca0000000000 */
[----:B------:R3:W-:Y:S02]  /*8c90*/  STL [R1+0x3fc], R0 ;  /* 0x0003fc0001007387 */ /* 0x0007e40000100800 */
[----:B---3--:R-:W-:-:S05]  /*8ca0*/  FADD R0, RZ, R132 ;  /* 0x00000084ff007221 */ /* 0x008fca0000000000 */
[----:B------:R4:W-:Y:S02]  /*8cb0*/  STL [R1+0x400], R0 ;  /* 0x0004000001007387 */ /* 0x0009e40000100800 */
[----:B----4-:R-:W-:-:S05]  /*8cc0*/  FADD R0, RZ, R133 ;  /* 0x00000085ff007221 */ /* 0x010fca0000000000 */
[----:B------:R5:W-:Y:S02]  /*8cd0*/  STL [R1+0x404], R0 ;  /* 0x0004040001007387 */ /* 0x000be40000100800 */
[----:B-----5:R-:W-:-:S05]  /*8ce0*/  FADD R0, RZ, R134 ;  /* 0x00000086ff007221 */ /* 0x020fca0000000000 */
        /* <DEDUP_REMOVED lines=34> */
[----:B------:R0:W-:Y:S01]  /*8f10*/  STL [R1+0x44c], R0 ;  /* 0x00044c0001007387 */ /* 0x0001e20000100800 */
[----:B------:R-:W-:-:S05]  /*8f20*/  UMOV UR6, URZ ;  /* 0x0000003f00067c82 */ /* 0x000fca0008000000 */
.L_x_22:
[----:B------:R-:W-:Y:S01]  /*8f30*/  UIADD3 UR23, UR5, 0x1, URZ ;  /* 0x0000000105177890 */ /* 0x000fe2000fffe03f */
[----:B------:R-:W-:-:S03]  /*8f40*/  UMOV UR8, 0x1 ;  /* 0x0000000100087882 */ /* 0x000fc60000000000 */
[----:B------:R-:W-:-:S04]  /*8f50*/  UISETP.NE.AND UP0, UPT, UR23, 0x3, UPT ;  /* 0x000000031700788c */ /* 0x000fc8000bf05270 */
[----:B------:R-:W-:Y:S02]  /*8f60*/  USEL UR24, URZ, 0x1, UP0 ;  /* 0x000000013f187887 */ /* 0x000fe40008000000 */
[----:B------:R-:W-:Y:S02]  /*8f70*/  USEL UR23, UR23, URZ, UP0 ;  /* 0x0000003f17177287 */ /* 0x000fe40008000000 */
[----:B------:R-:W-:-:S12]  /*8f80*/  ULOP3.LUT UR24, UR4, UR24, URZ, 0x3c, !UPT ;  /* 0x0000001804187292 */ /* 0x000fd8000f8e3c3f */
.L_x_17:
[----:B------:R-:W-:-:S04]  /*8f90*/  UISETP.LT.AND UP0, UPT, UR10, 0x1, UPT ;  /* 0x000000010a00788c */ /* 0x000fc8000bf01270 */
[----:B------:R-:W-:-:S04]  /*8fa0*/  USEL UR16, UR10, 0x1, UP0 ;  /* 0x000000010a107887 */ /* 0x000fc80008000000 */
[----:B------:R-:W-:-:S04]  /*8fb0*/  UIADD3 UR26, UR10, -UR16, URZ ;  /* 0x800000100a1a7290 */ /* 0x000fc8000fffe03f */
[----:B------:R-:W-:-:S06]  /*8fc0*/  UISETP.GE.AND UP0, UPT, UR26, 0x1, UPT ;  /* 0x000000011a00788c */ /* 0x000fcc000bf06270 */
[----:B------:R-:W-:-:S13]  /*8fd0*/  PLOP3.LUT P0, PT, PT, PT, UP0, 0x80, 0x0 ;  /* 0x000000000000781c */ /* 0x000fda0003f0f008 */
[----:B------:R-:W-:Y:S05]  /*8fe0*/  @!P0 BRA `(.L_x_23) ;  /* 0x00000088009c8947 */ /* 0x000fea0003800000 */
[----:B------:R-:W-:Y:S01]  /*8ff0*/  UMOV UR25, UR5 ;  /* 0x0000000500197c82 */ /* 0x000fe20008000000 */
[----:B------:R-:W-:-:S05]  /*9000*/  ULDC UR27, c[0x0][0x50c] ;  /* 0x00014300001b7ab9 */ /* 0x000fca0000000800 */
.L_x_31:
[----:B------:R-:W-:-:S06]  /*9010*/  UISETP.NE.AND UP0, UPT, UR22, 0x3, UPT ;  /* 0x000000031600788c */ /* 0x000fcc000bf05270 */
[----:B------:R-:W-:-:S13]  /*9020*/  PLOP3.LUT P1, PT, PT, PT, UP0, 0x80, 0x0 ;  /* 0x000000000000781c */ /* 0x000fda0003f2f008 */
[----:B-----5:R-:W-:Y:S05]  /*9030*/  @!P1 BRA `(.L_x_24) ;  /* 0x0000000000049947 */ /* 0x020fea0003800000 */
[----:B------:R-:W-:Y:S01]  /*9040*/  BPT.TRAP 0x1 ;  /* 0x000000040000795c */ /* 0x000fe20000300000 */
.L_x_24:
[----:B------:R-:W2:Y:S01]  /*9050*/  S2UR UR16, SR_CgaCtaId ;  /* 0x00000000001079c3 */ /* 0x000ea20000008800 */
[----:B------:R-:W-:Y:S01]  /*9060*/  UMOV UR12, 0x400 ;  /* 0x00000400000c7882 */ /* 0x000fe20000000000 */
[----:B0-----:R-:W-:-:S05]  /*9070*/  IMAD.U32 R0, RZ, RZ, UR24 ;  /* 0x00000018ff007e24 */ /* 0x001fca000f8e00ff */
[----:B------:R-:W-:Y:S01]  /*9080*/  SHF.L.U32 R0, R0, 0x1f, RZ ;  /* 0x0000001f00007819 */ /* 0x000fe200000006ff */
[----:B--2---:R-:W-:-:S04]  /*9090*/  ULEA UR12, UR16, UR12, 0x18 ;  /* 0x0000000c100c7291 */ /* 0x004fc8000f8ec03f */
[----:B------:R-:W-:-:S09]  /*90a0*/  ULEA UR16, UR23, UR12, 0x3 ;  /* 0x0000000c17107291 */ /* 0x000fd2000f8e183f */
[----:B------:R0:W2:Y:S01]  /*90b0*/  SYNCS.PHASECHK.TRANS64.TRYWAIT P0, [UR16], R0 ;  /* 0x00000000ff0075a7 */ /* 0x0000a20008000150 */
[----:B------:R-:W-:Y:S05]  /*90c0*/  @!P1 BRA `(.L_x_25) ;  /* 0x0000000000049947 */ /* 0x000fea0003800000 */
[----:B------:R-:W-:Y:S01]  /*90d0*/  BPT.TRAP 0x1 ;  /* 0x000000040000795c */ /* 0x000fe20000300000 */
.L_x_25:
[----:B--2---:R-:W-:Y:S05]  /*90e0*/  @P0 BRA `(.L_x_26) ;  /* 0x0000000000080947 */ /* 0x004fea0003800000 */
[----:B------:R-:W2:Y:S02]  /*90f0*/  SYNCS.PHASECHK.TRANS64.TRYWAIT P0, [UR16], R0 ;  /* 0x00000000ff0075a7 */ /* 0x000ea40008000150 */
[----:B--2---:R-:W-:Y:S05]  /*9100*/  @!P0 BRA `(.L_x_27) ;  /* 0x0000020800ac8947 */ /* 0x004fea0003800000 */
.L_x_26:
        /* <DEDUP_REMOVED lines=64> */
[----:B--2---:R-:W2:Y:S04]  /*9510*/  LDL.LU.64 R108, [R1] ;  /* 0x00000000016c7983 */ /* 0x004ea80000300a00 */
        /* <DEDUP_REMOVED lines=64> */
[----:B------:R-:W-:Y:S01]  /*9920*/  UISETP.NE.AND UP0, UPT, UR7, URZ, UPT ;  /* 0x0000003f0700728c */ /* 0x000fe2000bf05270 */
[----:B------:R-:W-:Y:S01]  /*9930*/  STL [R1+0x8c4], R23 ;  /* 0x0008c41701007387 */ /* 0x000fe20000100800 */
[----:B------:R-:W-:Y:S02]  /*9940*/  USHF.R.U32.HI UR16, URZ, 0x4, UR16 ;  /* 0x000000043f107899 */ /* 0x000fe40008011610 */
[----:B------:R-:W-:Y:S01]  /*9950*/  USEL UR8, UR8, URZ, !UP0 ;  /* 0x0000003f08087287 */ /* 0x000fe2000c000000 */
[----:B------:R-:W-:Y:S01]  /*9960*/  STL [R1+0x8c0], R22 ;  /* 0x0008c01601007387 */ /* 0x000fe20000100800 */
[----:B------:R-:W-:Y:S02]  /*9970*/  ULOP3.LUT UR16, UR16, 0x3fff, URZ, 0xc0, !UPT ;  /* 0x00003fff10107892 */ /* 0x000fe4000f8ec03f */
[----:B------:R-:W-:Y:S01]  /*9980*/  UISETP.NE.U32.AND UP0, UPT, UR8, URZ, UPT ;  /* 0x0000003f0800728c */ /* 0x000fe2000bf05070 */
[----:B------:R-:W-:Y:S01]  /*9990*/  STL [R1+0x8bc], R21 ;  /* 0x0008bc1501007387 */ /* 0x000fe20000100800 */
[----:B------:R-:W-:-:S02]  /*99a0*/  ULOP3.LUT UR7, UR11, 0x10000, URZ, 0xfc, !UPT ;  /* 0x000100000b077892 */ /* 0x000fc4000f8efc3f */
[----:B------:R-:W-:Y:S01]  /*99b0*/  ULOP3.LUT UR8, UR16, 0x10000, URZ, 0xfc, !UPT ;  /* 0x0001000010087892 */ /* 0x000fe2000f8efc3f */
[----:B------:R-:W-:Y:S01]  /*99c0*/  STL [R1+0x8b8], R20 ;  /* 0x0008b81401007387 */ /* 0x000fe20000100800 */
[----:B------:R-:W-:Y:S02]  /*99d0*/  ULEA UR7, UR23, UR7, 0xb ;  /* 0x0000000717077291 */ /* 0x000fe4000f8e583f */
[----:B------:R-:W-:Y:S01]  /*99e0*/  ULEA UR8, UR23, UR8, 0xb ;  /* 0x0000000817087291 */ /* 0x000fe2000f8e583f */
[----:B------:R-:W-:Y:S01]  /*99f0*/  STL [R1+0x8b4], R19 ;  /* 0x0008b41301007387 */ /* 0x000fe20000100800 */
[----:B------:R-:W-:Y:S01]  /*9a00*/  UMOV UR17, 0x40000040 ;  /* 0x4000004000117882 */ /* 0x000fe20000000000 */
[----:B------:R-:W-:Y:S02]  /*9a10*/  UMOV UR19, 0x40000040 ;  /* 0x4000004000137882 */ /* 0x000fe40000000000 */
[----:B------:R-:W-:Y:S01]  /*9a20*/  UMOV UR16, UR7 ;  /* 0x0000000700107c82 */ /* 0x000fe20008000000 */
[----:B------:R-:W-:Y:S01]  /*9a30*/  STL [R1+0x8b0], R18 ;  /* 0x0008b01201007387 */ /* 0x000fe20000100800 */
[----:B------:R-:W-:-:S03]  /*9a40*/  UMOV UR18, UR8 ;  /* 0x0000000800127c82 */ /* 0x000fc60008000000 */
[----:B------:R-:W-:Y:S04]  /*9a50*/  STL [R1+0x8ac], R17 ;  /* 0x0008ac1101007387 */ /* 0x000fe80000100800 */
        /* <DEDUP_REMOVED lines=14> */
[----:B-----5:R-:W-:Y:S01]  /*9b40*/  STL [R1+0x870], R2 ;  /* 0x0008700201007387 */ /* 0x020fe20000100800 */
[----:B--2---:R-:W-:-:S06]  /*9b50*/  WARPGROUP.ARRIVE ;  /* 0x00000000000079c5 */ /* 0x004fcc0000000000 */
[----:B------:R-:W-:Y:S03]  /*9b60*/  QGMMA.64x256x32.F32.E5M2.E5M2 R108, gdesc[UR16], R108, UP0, gsb0 ;  /* 0x03e00000106c79f3 */ /* 0x000fe6000b80386c */
        /* <DEDUP_REMOVED lines=65> */
[----:B--2---:R-:W2:Y:S04]  /*9f80*/  LDL.LU.64 R234, [R1+0xcc0] ;  /* 0x000cc00001ea7983 */ /* 0x004ea80000300a00 */
[----:B------:R-:W3:Y:S04]  /*9f90*/  LDL.LU.64 R232, [R1+0xcb8] ;  /* 0x000cb80001e87983 */ /* 0x000ee80000300a00 */
[----:B------:R-:W4:Y:S04]  /*9fa0*/  LDL.LU.64 R230, [R1+0xcb0] ;  /* 0x000cb00001e67983 */ /* 0x000f280000300a00 */
        /* <DEDUP_REMOVED lines=60> */
[----:B------:R-:W4:Y:S01]  /*a370*/  LDL.LU.64 R108, [R1+0xac8] ;  /* 0x000ac800016c7983 */ /* 0x000f220000300a00 */
[----:B------:R-:W-:Y:S01]  /*a380*/  UIADD3 UR16, UR7, 0x400, URZ ;  /* 0x0000040007107890 */ /* 0x000fe2000fffe03f */
[----:B------:R-:W-:-:S02]  /*a390*/  UMOV UR17, 0x40000040 ;  /* 0x4000004000117882 */ /* 0x000fc40000000000 */
[----:B--2---:R-:W-:Y:S04]  /*a3a0*/  STL.64 [R1+0xac0], R234 ;  /* 0x000ac0ea01007387 */ /* 0x004fe80000100a00 */
[----:B---3--:R-:W-:Y:S04]  /*a3b0*/  STL.64 [R1+0xab8], R232 ;  /* 0x000ab8e801007387 */ /* 0x008fe80000100a00 */
[----:B----4-:R-:W-:Y:S04]  /*a3c0*/  STL.64 [R1+0xab0], R230 ;  /* 0x000ab0e601007387 */ /* 0x010fe80000100a00 */
        /* <DEDUP_REMOVED lines=38> */
[----:B------:R-:W-:Y:S01]  /*a630*/  STL.64 [R1+0x978], R152 ;  /* 0x0009789801007387 */ /* 0x000fe20000100a00 */
[----:B------:R-:W-:-:S06]  /*a640*/  WARPGROUP.ARRIVE ;  /* 0x00000000000079c5 */ /* 0x000fcc0000000000 */
[----:B------:R-:W-:Y:S03]  /*a650*/  QGMMA.64x256x32.F32.E5M2.E5M2 R24, gdesc[UR16], R24, UP0, gsb0 ;  /* 0x03e00000101879f3 */ /* 0x000fe6000b803818 */
        /* <DEDUP_REMOVED lines=91> */
[----:B--2---:R-:W-:-:S06]  /*ac10*/  WARPGROUP.ARRIVE ;  /* 0x00000000000079c5 */ /* 0x004fcc0000000000 */
[----:B------:R-:W-:Y:S03]  /*ac20*/  QGMMA.64x256x32.F32.E5M2.E5M2 R108, gdesc[UR16], R108, gsb0 ;  /* 0x03e00000106c79f3 */ /* 0x000fe6000800386c */
[----:B------:R-:W-:Y:S02]  /*ac30*/  WARPGROUP.DEPBAR.LE gsb0, 0x0 ;  /* 0x00008000000079c5 */ /* 0x000fe40000010000 */
[----:B------:R-:W-:Y:S01]  /*ac40*/  STL.64 [R1], R108 ;  /* 0x0000006c01007387 */ /* 0x000fe20000100a00 */
[----:B------:R-:W-:Y:S02]  /*ac50*/  IMAD.MOV.U32 R2, RZ, RZ, R234 ;  /* 0x000000ffff027224 */ /* 0x000fe400078e00ea */
[----:B0-----:R-:W-:Y:S01]  /*ac60*/  IMAD.MOV.U32 R0, RZ, RZ, R235 ;  /* 0x000000ffff007224 */ /* 0x001fe200078e00eb */
        /* <DEDUP_REMOVED lines=31> */
[----:B------:R-:W-:-:S03]  /*ae60*/  IMAD.MOV.U32 R23, RZ, RZ, R213 ;  /* 0x000000ffff177224 */ /* 0x000fc600078e00d5 */
        /* <DEDUP_REMOVED lines=40> */
[----:B------:R0:W-:Y:S04]  /*b0f0*/  STL [R1+0x1a0], R212 ;  /* 0x0001a0d401007387 */ /* 0x0001e80000100800 */
[----:B------:R-:W2:Y:S04]  /*b100*/  LDL.LU.64 R234, [R1+0xac0] ;  /* 0x000ac00001ea7983 */ /* 0x000ea80000300a00 */
        /* <DEDUP_REMOVED lines=10> */
[----:B0-----:R-:W4:Y:S04]  /*b1b0*/  LDL.LU.64 R212, [R1+0xa68] ;  /* 0x000a680001d47983 */ /* 0x001f280000300a00 */
        /* <DEDUP_REMOVED lines=248> */
[----:B------:R-:W-:Y:S01]  /*c140*/  IMAD.MOV.U32 R235, RZ, RZ, R0 ;  /* 0x000000ffffeb7224 */ /* 0x000fe200078e0000 */
[----:B------:R-:W-:Y:S01]  /*c150*/  UIADD3 UR16, UR7, 0x4, URZ ;  /* 0x0000000407107890 */ /* 0x000fe2000fffe03f */
[----:B------:R0:W5:Y:S01]  /*c160*/  LDL.LU R23, [R1+0x8c4] ;  /* 0x0008c40001177983 */ /* 0x0001620000300800 */
[----:B------:R-:W-:Y:S01]  /*c170*/  UIADD3 UR18, UR8, 0x4, URZ ;  /* 0x0000000408127890 */ /* 0x000fe2000fffe03f */
[----:B------:R-:W-:Y:S01]  /*c180*/  UMOV UR17, 0x40000040 ;  /* 0x4000004000117882 */ /* 0x000fe20000000000 */
[----:B------:R-:W-:Y:S01]  /*c190*/  UMOV UR19, 0x40000040 ;  /* 0x4000004000137882 */ /* 0x000fe20000000000 */
[----:B------:R0:W5:Y:S04]  /*c1a0*/  LDL.LU R22, [R1+0x8c0] ;  /* 0x0008c00001167983 */ /* 0x0001680000300800 */
        /* <DEDUP_REMOVED lines=19> */
[----:B------:R0:W5:Y:S01]  /*c2e0*/  LDL.LU R2, [R1+0x870] ;  /* 0x0008700001027983 */ /* 0x0001620000300800 */
        /* <DEDUP_REMOVED lines=336> */
[----:B--2---:R0:W5:Y:S04]  /*d7f0*/  LDL.LU.64 R234, [R1+0x668] ;  /* 0x0006680001ea7983 */ /* 0x0041680000300a00 */
[----:B------:R0:W5:Y:S04]  /*d800*/  LDL.LU.64 R232, [R1+0x660] ;  /* 0x0006600001e87983 */ /* 0x0001680000300a00 */
        /* <DEDUP_REMOVED lines=64> */
[----:B------:R-:W-:-:S04]  /*dc10*/  UIADD3 UR6, UR6, 0x4, URZ ;  /* 0x0000000406067890 */ /* 0x000fc8000fffe03f */
[----:B------:R-:W-:-:S04]  /*dc20*/  UISETP.NE.AND UP0, UPT, UR6, UR27, UPT ;  /* 0x0000001b0600728c */ /* 0x000fc8000bf05270 */
[----:B------:R-:W-:-:S06]  /*dc30*/  USEL UR7, URZ, 0x1, UP0 ;  /* 0x000000013f077887 */ /* 0x000fcc0008000000 */
[----:B------:R-:W-:Y:S01]  /*dc40*/  ISETP.NE.AND P0, PT, RZ, UR7, PT ;  /* 0x00000007ff007c0c */ /* 0x000fe2000bf05270 */
[----:B--2---:R-:W-:-:S06]  /*dc50*/  WARPGROUP.ARRIVE ;  /* 0x00000000000079c5 */ /* 0x004fcc0000000000 */
[----:B------:R-:W-:Y:S03]  /*dc60*/  QGMMA.64x256x32.F32.E5M2.E5M2 R24, gdesc[UR16], R24, gsb0 ;  /* 0x03e00000101879f3 */ /* 0x000fe60008003818 */
[----:B------:R-:W-:-:S03]  /*dc70*/  WARPGROUP.DEPBAR.LE gsb0, 0x0 ;  /* 0x00008000000079c5 */ /* 0x000fc60000010000 */
[----:B0-----:R-:W-:Y:S05]  /*dc80*/  @!P0 BRA `(.L_x_28) ;  /* 0x0000003800fc8947 */ /* 0x001fea0003800000 */
[----:B-----5:R0:W-:Y:S04]  /*dc90*/  STL [R1+0x698], R225 ;  /* 0x000698e101007387 */ /* 0x0201e80000100800 */
[----:B------:R2:W-:Y:S01]  /*dca0*/  STL [R1+0x694], R226 ;  /* 0x000694e201007387 */ /* 0x0005e20000100800 */
[----:B0-----:R-:W-:-:S03]  /*dcb0*/  IMAD.MOV.U32 R225, RZ, RZ, R0 ;  /* 0x000000ffffe17224 */ /* 0x001fc600078e0000 */
[----:B--2---:R-:W2:Y:S04]  /*dcc0*/  LDL R226, [R1+0x4] ;  /* 0x0000040001e27983 */ /* 0x004ea80000100800 */
[----:B------:R0:W-:Y:S04]  /*dcd0*/  STL [R1+0x690], R227 ;  /* 0x000690e301007387 */ /* 0x0001e80000100800 */
[----:B0-----:R-:W3:Y:S04]  /*dce0*/  LDL R227, [R1+0x8] ;  /* 0x0000080001e37983 */ /* 0x001ee80000100800 */
[----:B------:R0:W-:Y:S04]  /*dcf0*/  STL [R1+0x68c], R228 ;  /* 0x00068ce401007387 */ /* 0x0001e80000100800 */
[----:B0-----:R-:W4:Y:S04]  /*dd00*/  LDL R228, [R1+0xc] ;  /* 0x00000c0001e47983 */ /* 0x001f280000100800 */
        /* <DEDUP_REMOVED lines=211> */
[----:B0-----:R-:W4:Y:S04]  /*ea40*/  LDL.LU R122, [R1+0x200] ;  /* 0x00020000017a7983 */ /* 0x001f280000300800 */
        /* <DEDUP_REMOVED lines=10> */
[----:B------:R-:W4:Y:S04]  /*eaf0*/  LDL.LU R0, [R1+0x22c] ;  /* 0x00022c0001007983 */ /* 0x000f280000300800 */
        /* <DEDUP_REMOVED lines=37> */
[----:B0-----:R-:W4:Y:S04]  /*ed50*/  LDL.LU R146, [R1+0x210] ;  /* 0x0002100001927983 */ /* 0x001f280000300800 */
[----:B------:R0:W-:Y:S01]  /*ed60*/  STL [R1+0x480], R147 ;  /* 0x0004809301007387 */ /* 0x0001e20000100800 */
[----:B------:R-:W-:-:S03]  /*ed70*/  FADD R2, R225, R2 ;  /* 0x00000002e1027221 */ /* 0x000fc60000000000 */
[----:B0-----:R-:W4:Y:S04]  /*ed80*/  LDL R147, [R1+0x1f8] ;  /* 0x0001f80001937983 */ /* 0x001f280000100800 */
[----:B------:R0:W-:Y:S01]  /*ed90*/  STL [R1+0x47c], R148 ;  /* 0x00047c9401007387 */ /* 0x0001e20000100800 */
[----:B--2---:R-:W-:-:S01]  /*eda0*/  FADD R3, R226, R3 ;  /* 0x00000003e2037221 */ /* 0x004fc20000000000 */
[----:B---3--:R-:W-:Y:S02]  /*edb0*/  FADD R4, R227, R4 ;  /* 0x00000004e3047221 */ /* 0x008fe40000000000 */
[----:B0-----:R-:W2:Y:S04]  /*edc0*/  LDL R148, [R1+0x1c0] ;  /* 0x0001c00001947983 */ /* 0x001ea80000100800 */
[----:B------:R0:W-:Y:S01]  /*edd0*/  STL [R1+0x478], R149 ;  /* 0x0004789501007387 */ /* 0x0001e20000100800 */
[----:B----4-:R-:W-:-:S01]  /*ede0*/  FADD R5, R228, R5 ;  /* 0x00000005e4057221 */ /* 0x010fc20000000000 */
[----:B------:R-:W-:-:S02]  /*edf0*/  FADD R6, R229, R6 ;  /* 0x00000006e5067221 */ /* 0x000fc40000000000 */
[----:B0-----:R-:W3:Y:S04]  /*ee00*/  LDL R149, [R1+0x1f4] ;  /* 0x0001f40001957983 */ /* 0x001ee80000100800 */
[----:B------:R0:W-:Y:S01]  /*ee10*/  STL [R1+0x474], R150 ;  /* 0x0004749601007387 */ /* 0x0001e20000100800 */
[----:B------:R-:W-:-:S01]  /*ee20*/  FADD R7, R230, R7 ;  /* 0x00000007e6077221 */ /* 0x000fc20000000000 */
[----:B------:R-:W-:Y:S02]  /*ee30*/  FADD R8, R231, R8 ;  /* 0x00000008e7087221 */ /* 0x000fe40000000000 */
[----:B0-----:R-:W4:Y:S04]  /*ee40*/  LDL.LU R150, [R1+0x20c] ;  /* 0x00020c0001967983 */ /* 0x001f280000300800 */
[----:B------:R0:W-:Y:S01]  /*ee50*/  STL [R1+0x470], R151 ;  /* 0x0004709701007387 */ /* 0x0001e20000100800 */
[----:B------:R-:W-:-:S01]  /*ee60*/  FADD R9, R232, R9 ;  /* 0x00000009e8097221 */ /* 0x000fc20000000000 */
[----:B------:R-:W-:-:S02]  /*ee70*/  FADD R10, R233, R10 ;  /* 0x0000000ae90a7221 */ /* 0x000fc40000000000 */
[----:B0-----:R-:W3:Y:S04]  /*ee80*/  LDL R151, [R1+0x1f0] ;  /* 0x0001f00001977983 */ /* 0x001ee80000100800 */
[----:B------:R-:W2:Y:S04]  /*ee90*/  LDL.LU R225, [R1+0x698] ;  /* 0x0006980001e17983 */ /* 0x000ea80000300800 */
[----:B------:R-:W4:Y:S04]  /*eea0*/  LDL.LU R226, [R1+0x694] ;  /* 0x0006940001e27983 */ /* 0x000f280000300800 */
[----:B------:R-:W3:Y:S04]  /*eeb0*/  LDL.LU R227, [R1+0x690] ;  /* 0x0006900001e37983 */ /* 0x000ee80000300800 */
[----:B------:R-:W3:Y:S04]  /*eec0*/  LDL.LU R228, [R1+0x68c] ;  /* 0x00068c0001e47983 */ /* 0x000ee80000300800 */
[----:B------:R-:W3:Y:S01]  /*eed0*/  LDL.LU R229, [R1+0x688] ;  /* 0x0006880001e57983 */ /* 0x000ee20000300800 */
[----:B------:R-:W-:-:S03]  /*eee0*/  FADD R11, R234, R11 ;  /* 0x0000000bea0b7221 */ /* 0x000fc60000000000 */
[----:B------:R-:W3:Y:S01]  /*eef0*/  LDL.LU R230, [R1+0x684] ;  /* 0x0006840001e67983 */ /* 0x000ee20000300800 */
[----:B------:R-:W-:-:S03]  /*ef00*/  FADD R12, R235, R12 ;  /* 0x0000000ceb0c7221 */ /* 0x000fc60000000000 */
[----:B------:R-:W3:Y:S04]  /*ef10*/  LDL.LU R231, [R1+0x680] ;  /* 0x0006800001e77983 */ /* 0x000ee80000300800 */
[----:B------:R-:W3:Y:S04]  /*ef20*/  LDL.LU R232, [R1+0x67c] ;  /* 0x00067c0001e87983 */ /* 0x000ee80000300800 */
[----:B------:R-:W3:Y:S04]  /*ef30*/  LDL.LU R233, [R1+0x678] ;  /* 0x0006780001e97983 */ /* 0x000ee80000300800 */
[----:B------:R-:W3:Y:S04]  /*ef40*/  LDL.LU R234, [R1+0x674] ;  /* 0x0006740001ea7983 */ /* 0x000ee80000300800 */
[----:B------:R-:W3:Y:S01]  /*ef50*/  LDL.LU R235, [R1+0x670] ;  /* 0x0006700001eb7983 */ /* 0x000ee20000300800 */
[----:B------:R-:W-:-:S01]  /*ef60*/  FADD R13, R24, R13 ;  /* 0x0000000d180d7221 */ /* 0x000fc20000000000 */
[----:B------:R-:W-:Y:S01]  /*ef70*/  FADD R14, R25, R14 ;  /* 0x0000000e190e7221 */ /* 0x000fe20000000000 */
[----:B------:R-:W-:-:S01]  /*ef80*/  FADD R15, R26, R15 ;  /* 0x0000000f1a0f7221 */ /* 0x000fc20000000000 */
[----:B------:R-:W3:Y:S01]  /*ef90*/  LDL.LU R24, [R1+0x66c] ;  /* 0x00066c0001187983 */ /* 0x000ee20000300800 */
[----:B------:R-:W-:-:S01]  /*efa0*/  FADD R16, R27, R16 ;  /* 0x000000101b107221 */ /* 0x000fc20000000000 */
[----:B------:R-:W-:-:S02]  /*efb0*/  FADD R17, R28, R17 ;  /* 0x000000111c117221 */ /* 0x000fc40000000000 */
[----:B------:R-:W3:Y:S01]  /*efc0*/  LDL.LU R25, [R1+0x668] ;  /* 0x0006680001197983 */ /* 0x000ee20000300800 */
[----:B------:R-:W-:-:S03]  /*efd0*/  FADD R18, R29, R18 ;  /* 0x000000121d127221 */ /* 0x000fc60000000000 */
        /* <DEDUP_REMOVED lines=157> */
[----:B--2---:R-:W-:-:S03]  /*f9b0*/  FADD R225, R108, R225 ;  /* 0x000000e16ce17221 */ /* 0x004fc60000000000 */
[----:B------:R-:W2:Y:S01]  /*f9c0*/  LDL.LU R105, [R1+0x528] ;  /* 0x0005280001697983 */ /* 0x000ea20000300800 */
[----:B----4-:R-:W-:-:S03]  /*f9d0*/  FADD R226, R109, R226 ;  /* 0x000000e26de27221 */ /* 0x010fc60000000000 */
[----:B------:R-:W4:Y:S01]  /*f9e0*/  LDL.LU R106, [R1+0x524] ;  /* 0x00052400016a7983 */ /* 0x000f220000300800 */
[----:B---3--:R-:W-:-:S03]  /*f9f0*/  FADD R227, R110, R227 ;  /* 0x000000e36ee37221 */ /* 0x008fc60000000000 */
        /* <DEDUP_REMOVED lines=15> */
[----:B------:R-:W-:-:S01]  /*faf0*/  FADD R235, R118, R235 ;  /* 0x000000eb76eb7221 */ /* 0x000fc20000000000 */
[----:B------:R-:W-:Y:S02]  /*fb00*/  FADD R122, R121, R122 ;  /* 0x0000007a797a7221 */ /* 0x000fe40000000000 */
[----:B------:R-:W3:Y:S01]  /*fb10*/  LDL.LU R115, [R1+0x500] ;  /* 0x0005000001737983 */ /* 0x000ee20000300800 */
[----:B------:R-:W-:-:S03]  /*fb20*/  FADD R236, R119, R236 ;  /* 0x000000ec77ec7221 */ /* 0x000fc60000000000 */
[----:B------:R-:W3:Y:S01]  /*fb30*/  LDL.LU R116, [R1+0x4fc] ;  /* 0x0004fc0001747983 */ /* 0x000ee20000300800 */
[----:B------:R-:W-:-:S03]  /*fb40*/  FADD R237, R120, R237 ;  /* 0x000000ed78ed7221 */ /* 0x000fc60000000000 */
[----:B------:R-:W3:Y:S01]  /*fb50*/  LDL.LU R117, [R1+0x4f8] ;  /* 0x0004f80001757983 */ /* 0x000ee20000300800 */
[----:B------:R-:W-:-:S03]  /*fb60*/  FADD R124, R123, R124 ;  /* 0x0000007c7b7c7221 */ /* 0x000fc60000000000 */
[----:B------:R-:W3:Y:S04]  /*fb70*/  LDL.LU R118, [R1+0x4f4] ;  /* 0x0004f40001767983 */ /* 0x000ee80000300800 */
[----:B------:R-:W3:Y:S01]  /*fb80*/  LDL.LU R119, [R1+0x4f0] ;  /* 0x0004f00001777983 */ /* 0x000ee20000300800 */
[----:B------:R-:W-:-:S03]  /*fb90*/  FADD R126, R125, R126 ;  /* 0x0000007e7d7e7221 */ /* 0x000fc60000000000 */
[----:B------:R-:W3:Y:S04]  /*fba0*/  LDL.LU R120, [R1+0x4ec] ;  /* 0x0004ec0001787983 */ /* 0x000ee80000300800 */
[----:B------:R-:W3:Y:S04]  /*fbb0*/  LDL.LU R121, [R1+0x4e8] ;  /* 0x0004e80001797983 */ /* 0x000ee80000300800 */
[----:B------:R0:W-:Y:S01]  /*fbc0*/  STL [R1+0x200], R122 ;  /* 0x0002007a01007387 */ /* 0x0001e20000100800 */
[----:B------:R-:W-:-:S01]  /*fbd0*/  FADD R150, R127, R150 ;  /* 0x000000967f967221 */ /* 0x000fc20000000000 */
[----:B------:R-:W-:Y:S01]  /*fbe0*/  FADD R146, R148, R146 ;  /* 0x0000009294927221 */ /* 0x000fe20000000000 */
[----:B------:R-:W-:-:S01]  /*fbf0*/  FADD R143, R144, R143 ;  /* 0x0000008f908f7221 */ /* 0x000fc20000000000 */
[----:B------:R-:W-:Y:S01]  /*fc00*/  FADD R141, R142, R141 ;  /* 0x0000008d8e8d7221 */ /* 0x000fe20000000000 */
[----:B0-----:R-:W3:Y:S04]  /*fc10*/  LDL.LU R122, [R1+0x4e4] ;  /* 0x0004e400017a7983 */ /* 0x001ee80000300800 */
[----:B------:R-:W3:Y:S04]  /*fc20*/  LDL.LU R123, [R1+0x4e0] ;  /* 0x0004e000017b7983 */ /* 0x000ee80000300800 */
[----:B------:R0:W-:Y:S01]  /*fc30*/  STL [R1+0x204], R124 ;  /* 0x0002047c01007387 */ /* 0x0001e20000100800 */
[----:B------:R-:W-:-:S01]  /*fc40*/  FADD R139, R140, R139 ;  /* 0x0000008b8c8b7221 */ /* 0x000fc20000000000 */
[----:B------:R-:W-:Y:S01]  /*fc50*/  FADD R137, R138, R137 ;  /* 0x000000898a897221 */ /* 0x000fe20000000000 */
[----:B------:R-:W-:-:S01]  /*fc60*/  FADD R135, R136, R135 ;  /* 0x0000008788877221 */ /* 0x000fc20000000000 */
[----:B0-----:R-:W3:Y:S04]  /*fc70*/  LDL.LU R124, [R1+0x4dc] ;  /* 0x0004dc00017c7983 */ /* 0x001ee80000300800 */
[----:B------:R-:W3:Y:S04]  /*fc80*/  LDL.LU R125, [R1+0x4d8] ;  /* 0x0004d800017d7983 */ /* 0x000ee80000300800 */
[----:B------:R0:W-:Y:S01]  /*fc90*/  STL [R1+0x208], R126 ;  /* 0x0002087e01007387 */ /* 0x0001e20000100800 */
[----:B------:R-:W-:-:S01]  /*fca0*/  FADD R131, R133, R131 ;  /* 0x0000008385837221 */ /* 0x000fc20000000000 */
[----:B------:R-:W-:-:S02]  /*fcb0*/  FADD R0, R129, R0 ;  /* 0x0000000081007221 */ /* 0x000fc40000000000 */
[----:B0-----:R-:W3:Y:S04]  /*fcc0*/  LDL.LU R126, [R1+0x4d4] ;  /* 0x0004d400017e7983 */ /* 0x001ee80000300800 */
[----:B------:R-:W3:Y:S04]  /*fcd0*/  LDL.LU R127, [R1+0x4d0] ;  /* 0x0004d000017f7983 */ /* 0x000ee80000300800 */
[----:B------:R-:W-:Y:S04]  /*fce0*/  STL [R1+0x20c], R150 ;  /* 0x00020c9601007387 */ /* 0x000fe80000100800 */
[----:B------:R-:W-:Y:S04]  /*fcf0*/  STL [R1+0x210], R146 ;  /* 0x0002109201007387 */ /* 0x000fe80000100800 */
[----:B------:R-:W-:Y:S04]  /*fd00*/  STL [R1+0x214], R143 ;  /* 0x0002148f01007387 */ /* 0x000fe80000100800 */
[----:B------:R-:W-:Y:S04]  /*fd10*/  STL [R1+0x218], R141 ;  /* 0x0002188d01007387 */ /* 0x000fe80000100800 */
[----:B------:R-:W-:Y:S04]  /*fd20*/  STL [R1+0x21c], R139 ;  /* 0x00021c8b01007387 */ /* 0x000fe80000100800 */
[----:B------:R-:W-:Y:S04]  /*fd30*/  STL [R1+0x220], R137 ;  /* 0x0002208901007387 */ /* 0x000fe80000100800 */
[----:B------:R-:W2:Y:S04]  /*fd40*/  LDL.LU R129, [R1+0x230] ;  /* 0x0002300001817983 */ /* 0x000ea80000300800 */
[----:B------:R-:W-:Y:S04]  /*fd50*/  STL [R1+0x224], R135 ;  /* 0x0002248701007387 */ /* 0x000fe80000100800 */
[----:B------:R0:W-:Y:S04]  /*fd60*/  STL [R1+0x228], R131 ;  /* 0x0002288301007387 */ /* 0x0001e80000100800 */
[----:B0-----:R-:W4:Y:S04]  /*fd70*/  LDL.LU R131, [R1+0x234] ;  /* 0x0002340001837983 */ /* 0x001f280000300800 */
[----:B------:R-:W3:Y:S04]  /*fd80*/  LDL.LU R133, [R1+0x238] ;  /* 0x0002380001857983 */ /* 0x000ee80000300800 */
[----:B------:R0:W-:Y:S04]  /*fd90*/  STL [R1+0x22c], R0 ;  /* 0x00022c0001007387 */ /* 0x0001e80000100800 */
[----:B------:R-:W3:Y:S04]  /*fda0*/  LDL.LU R135, [R1+0x23c] ;  /* 0x00023c0001877983 */ /* 0x000ee80000300800 */
        /* <DEDUP_REMOVED lines=12> */
[----:B0-----:R-:W3:Y:S01]  /*fe70*/  LDL.LU R0, [R1+0x270] ;  /* 0x0002700001007983 */ /* 0x001ee20000300800 */
[----:B--2---:R-:W-:-:S03]  /*fe80*/  FADD R129, R128, R129 ;  /* 0x0000008180817221 */ /* 0x004fc60000000000 */
[----:B------:R-:W2:Y:S04]  /*fe90*/  LDL.LU R128, [R1+0x4cc] ;  /* 0x0004cc0001807983 */ /* 0x000ea80000300800 */
[----:B------:R0:W-:Y:S04]  /*fea0*/  STL [R1+0x230], R129 ;  /* 0x0002308101007387 */ /* 0x0001e80000100800 */
[----:B0-----:R-:W2:Y:S01]  /*feb0*/  LDL.LU R129, [R1+0x4c8] ;  /* 0x0004c80001817983 */ /* 0x001ea20000300800 */
[----:B----4-:R-:W-:-:S03]  /*fec0*/  FADD R131, R130, R131 ;  /* 0x0000008382837221 */ /* 0x010fc60000000000 */
[----:B------:R-:W4:Y:S01]  /*fed0*/  LDL.LU R130, [R1+0x4c4] ;  /* 0x0004c40001827983 */ /* 0x000f220000300800 */
[----:B---3--:R-:W-:-:S03]  /*fee0*/  FADD R133, R132, R133 ;  /* 0x0000008584857221 */ /* 0x008fc60000000000 */
[----:B------:R0:W-:Y:S01]  /*fef0*/  STL [R1+0x234], R131 ;  /* 0x0002348301007387 */ /* 0x0001e20000100800 */
[----:B------:R-:W-:-:S03]  /*ff00*/  FADD R135, R134, R135 ;  /* 0x0000008786877221 */ /* 0x000fc60000000000 */
[----:B0-----:R-:W3:Y:S01]  /*ff10*/  LDL.LU R131, [R1+0x4c0] ;  /* 0x0004c00001837983 */ /* 0x001ee20000300800 */
[----:B------:R-:W-:-:S03]  /*ff20*/  FADD R150, R151, R150 ;  /* 0x0000009697967221 */ /* 0x000fc60000000000 */
[----:B------:R-:W3:Y:S01]  /*ff30*/  LDL.LU R132, [R1+0x4bc] ;  /* 0x0004bc0001847983 */ /* 0x000ee20000300800 */
[----:B------:R-:W-:-:S03]  /*ff40*/  FADD R148, R149, R148 ;  /* 0x0000009495947221 */ /* 0x000fc60000000000 */
[----:B------:R0:W-:Y:S01]  /*ff50*/  STL [R1+0x238], R133 ;  /* 0x0002388501007387 */ /* 0x0001e20000100800 */
[----:B------:R-:W-:-:S01]  /*ff60*/  FADD R146, R147, R146 ;  /* 0x0000009293927221 */ /* 0x000fc20000000000 */
[----:B------:R-:W-:Y:S02]  /*ff70*/  FADD R144, R145, R144 ;  /* 0x0000009091907221 */ /* 0x000fe40000000000 */
[----:B0-----:R-:W3:Y:S01]  /*ff80*/  LDL.LU R133, [R1+0x4b8] ;  /* 0x0004b80001857983 */ /* 0x001ee20000300800 */
[----:B------:R-:W-:-:S03]  /*ff90*/  FADD R143, R24, R143 ;  /* 0x0000008f188f7221 */ /* 0x000fc60000000000 */
[----:B------:R-:W3:Y:S01]  /*ffa0*/  LDL.LU R134, [R1+0x4b4] ;  /* 0x0004b40001867983 */ /* 0x000ee20000300800 */
[----:B------:R-:W-:-:S03]  /*ffb0*/  FADD R142, R25, R142 ;  /* 0x0000008e198e7221 */ /* 0x000fc60000000000 */
[----:B------:R0:W-:Y:S01]  /*ffc0*/  STL [R1+0x23c], R135 ;  /* 0x00023c8701007387 */ /* 0x0001e20000100800 */
[----:B------:R-:W-:-:S01]  /*ffd0*/  FADD R141, R26, R141 ;  /* 0x0000008d1a8d7221 */ /* 0x000fc20000000000 */
[----:B------:R-:W-:Y:S01]  /*ffe0*/  FADD R140, R27, R140 ;  /* 0x0000008c1b8c7221 */ /* 0x000fe20000000000 */
[----:B------:R-:W-:-:S01]  /*fff0*/  FADD R139, R28, R139 ;  /* 0x0000008b1c8b7221 */ /* 0x000fc20000000000 */
[----:B0-----:R-:W3:Y:S01]  /*10000*/  LDL.LU R135, [R1+0x4b0] ;  /* 0x0004b00001877983 */ /* 0x001ee20000300800 */
[----:B------:R-:W-:-:S03]  /*10010*/  FADD R138, R29, R138 ;  /* 0x0000008a1d8a7221 */ /* 0x000fc60000000000 */
[----:B------:R0:W-:Y:S01]  /*10020*/  STL [R1+0x240], R150 ;  /* 0x0002409601007387 */ /* 0x0001e20000100800 */
[----:B------:R-:W-:-:S03]  /*10030*/  FADD R137, R30, R137 ;  /* 0x000000891e897221 */ /* 0x000fc60000000000 */
[----:B------:R1:W-:Y:S01]  /*10040*/  STL [R1+0x244], R148 ;  /* 0x0002449401007387 */ /* 0x0003e20000100800 */
[----:B------:R-:W-:-:S03]  /*10050*/  FADD R136, R31, R136 ;  /* 0x000000881f887221 */ /* 0x000fc60000000000 */
[----:B------:R1:W-:Y:S01]  /*10060*/  STL [R1+0x248], R146 ;  /* 0x0002489201007387 */ /* 0x0003e20000100800 */
[----:B------:R-:W-:-:S03]  /*10070*/  FADD R0, R32, R0 ;  /* 0x0000000020007221 */ /* 0x000fc60000000000 */
[----:B------:R1:W-:Y:S04]  /*10080*/  STL [R1+0x24c], R144 ;  /* 0x00024c9001007387 */ /* 0x0003e80000100800 */
[----:B------:R1:W-:Y:S04]  /*10090*/  STL [R1+0x250], R143 ;  /* 0x0002508f01007387 */ /* 0x0003e80000100800 */
[----:B------:R1:W-:Y:S04]  /*100a0*/  STL [R1+0x254], R142 ;  /* 0x0002548e01007387 */ /* 0x0003e80000100800 */
[----:B------:R1:W-:Y:S04]  /*100b0*/  STL [R1+0x258], R141 ;  /* 0x0002588d01007387 */ /* 0x0003e80000100800 */
[----:B------:R1:W-:Y:S04]  /*100c0*/  STL [R1+0x25c], R140 ;  /* 0x00025c8c01007387 */ /* 0x0003e80000100800 */
[----:B------:R1:W-:Y:S04]  /*100d0*/  STL [R1+0x260], R139 ;  /* 0x0002608b01007387 */ /* 0x0003e80000100800 */
[----:B------:R1:W-:Y:S04]  /*100e0*/  STL [R1+0x264], R138 ;  /* 0x0002648a01007387 */ /* 0x0003e80000100800 */
[----:B------:R-:W2:Y:S04]  /*100f0*/  LDL.LU R151, [R1+0x274] ;  /* 0x0002740001977983 */ /* 0x000ea80000300800 */
[----:B------:R1:W-:Y:S04]  /*10100*/  STL [R1+0x268], R137 ;  /* 0x0002688901007387 */ /* 0x0003e80000100800 */
[----:B0-----:R-:W4:Y:S04]  /*10110*/  LDL.LU R150, [R1+0x278] ;  /* 0x0002780001967983 */ /* 0x001f280000300800 */
[----:B------:R0:W-:Y:S04]  /*10120*/  STL [R1+0x26c], R136 ;  /* 0x00026c8801007387 */ /* 0x0001e80000100800 */
[----:B------:R-:W3:Y:S04]  /*10130*/  LDL.LU R149, [R1+0x27c] ;  /* 0x00027c0001957983 */ /* 0x000ee80000300800 */
[----:B------:R0:W-:Y:S04]  /*10140*/  STL [R1+0x270], R0 ;  /* 0x0002700001007387 */ /* 0x0001e80000100800 */
[----:B-1----:R-:W3:Y:S04]  /*10150*/  LDL.LU R148, [R1+0x280] ;  /* 0x0002800001947983 */ /* 0x002ee80000300800 */
        /* <DEDUP_REMOVED lines=11> */
[----:B0-----:R-:W3:Y:S04]  /*10210*/  LDL.LU R136, [R1+0x2b0] ;  /* 0x0002b00001887983 */ /* 0x001ee80000300800 */
[----:B------:R-:W3:Y:S01]  /*10220*/  LDL.LU R0, [R1+0x2b4] ;  /* 0x0002b40001007983 */ /* 0x000ee20000300800 */
[----:B--2---:R-:W-:-:S05]  /*10230*/  FADD R151, R33, R151 ;  /* 0x0000009721977221 */ /* 0x004fca0000000000 */
[----:B------:R0:W-:Y:S01]  /*10240*/  STL [R1+0x274], R151 ;  /* 0x0002749701007387 */ /* 0x0001e20000100800 */
[----:B----4-:R-:W-:-:S05]  /*10250*/  FADD R150, R34, R150 ;  /* 0x0000009622967221 */ /* 0x010fca0000000000 */
[----:B------:R1:W-:Y:S01]  /*10260*/  STL [R1+0x278], R150 ;  /* 0x0002789601007387 */ /* 0x0003e20000100800 */
[----:B---3--:R-:W-:-:S05]  /*10270*/  FADD R149, R35, R149 ;  /* 0x0000009523957221 */ /* 0x008fca0000000000 */
[----:B------:R2:W-:Y:S01]  /*10280*/  STL [R1+0x27c], R149 ;  /* 0x00027c9501007387 */ /* 0x0005e20000100800 */
[----:B------:R-:W-:-:S01]  /*10290*/  FADD R148, R36, R148 ;  /* 0x0000009424947221 */ /* 0x000fc20000000000 */
[----:B------:R-:W-:-:S04]  /*102a0*/  FADD R147, R37, R147 ;  /* 0x0000009325937221 */ /* 0x000fc80000000000 */
[----:B------:R3:W-:Y:S01]  /*102b0*/  STL [R1+0x280], R148 ;  /* 0x0002809401007387 */ /* 0x0007e20000100800 */
[----:B------:R-:W-:-:S03]  /*102c0*/  FADD R146, R38, R146 ;  /* 0x0000009226927221 */ /* 0x000fc60000000000 */
        /* <DEDUP_REMOVED lines=20> */
[----:B0-----:R-:W4:Y:S01]  /*10410*/  LDL.LU R151, [R1+0x2b8] ;  /* 0x0002b80001977983 */ /* 0x001f220000300800 */
[----:B------:R-:W-:-:S03]  /*10420*/  FADD R0, R49, R0 ;  /* 0x0000000031007221 */ /* 0x000fc60000000000 */
[----:B------:R0:W-:Y:S04]  /*10430*/  STL [R1+0x2ac], R137 ;  /* 0x0002ac8901007387 */ /* 0x0001e80000100800 */
[----:B-1----:R-:W4:Y:S04]  /*10440*/  LDL.LU R150, [R1+0x2bc] ;  /* 0x0002bc0001967983 */ /* 0x002f280000300800 */
[----:B------:R1:W-:Y:S04]  /*10450*/  STL [R1+0x2b0], R136 ;  /* 0x0002b08801007387 */ /* 0x0003e80000100800 */
[----:B--2---:R-:W2:Y:S04]  /*10460*/  LDL.LU R149, [R1+0x2c0] ;  /* 0x0002c00001957983 */ /* 0x004ea80000300800 */
[----:B------:R1:W-:Y:S04]  /*10470*/  STL [R1+0x2b4], R0 ;  /* 0x0002b40001007387 */ /* 0x0003e80000100800 */
[----:B---3--:R-:W3:Y:S04]  /*10480*/  LDL.LU R148, [R1+0x2c4] ;  /* 0x0002c40001947983 */ /* 0x008ee80000300800 */
[----:B----4-:R-:W4:Y:S04]  /*10490*/  LDL.LU R147, [R1+0x2c8] ;  /* 0x0002c80001937983 */ /* 0x010f280000300800 */
[----:B------:R-:W4:Y:S04]  /*104a0*/  LDL.LU R146, [R1+0x2cc] ;  /* 0x0002cc0001927983 */ /* 0x000f280000300800 */
        /* <DEDUP_REMOVED lines=8> */
[----:B0-----:R-:W4:Y:S04]  /*10530*/  LDL.LU R137, [R1+0x2f0] ;  /* 0x0002f00001897983 */ /* 0x001f280000300800 */
[----:B-1----:R-:W4:Y:S04]  /*10540*/  LDL.LU R136, [R1+0x2f4] ;  /* 0x0002f40001887983 */ /* 0x002f280000300800 */
[----:B------:R-:W4:Y:S01]  /*10550*/  LDL.LU R0, [R1+0x2f8] ;  /* 0x0002f80001007983 */ /* 0x000f220000300800 */
[----:B------:R-:W-:-:S01]  /*10560*/  FADD R151, R50, R151 ;  /* 0x0000009732977221 */ /* 0x000fc20000000000 */
[----:B------:R-:W-:-:S04]  /*10570*/  FADD R150, R51, R150 ;  /* 0x0000009633967221 */ /* 0x000fc80000000000 */
[----:B------:R0:W-:Y:S01]  /*10580*/  STL [R1+0x2b8], R151 ;  /* 0x0002b89701007387 */ /* 0x0001e20000100800 */
[----:B--2---:R-:W-:-:S03]  /*10590*/  FADD R149, R52, R149 ;  /* 0x0000009534957221 */ /* 0x004fc60000000000 */
[----:B------:R1:W-:Y:S01]  /*105a0*/  STL [R1+0x2bc], R150 ;  /* 0x0002bc9601007387 */ /* 0x0003e20000100800 */
[----:B---3--:R-:W-:-:S03]  /*105b0*/  FADD R148, R53, R148 ;  /* 0x0000009435947221 */ /* 0x008fc60000000000 */
[----:B------:R2:W-:Y:S01]  /*105c0*/  STL [R1+0x2c0], R149 ;  /* 0x0002c09501007387 */ /* 0x0005e20000100800 */
[----:B----4-:R-:W-:-:S03]  /*105d0*/  FADD R147, R54, R147 ;  /* 0x0000009336937221 */ /* 0x010fc60000000000 */
        /* <DEDUP_REMOVED lines=198> */
[----:B------:R-:W-:Y:S01]  /*11240*/  STL [R1+0x3c8], R151 ;  /* 0x0003c89701007387 */ /* 0x000fe20000100800 */
[----:B--2---:R-:W-:-:S03]  /*11250*/  FADD R149, R120, R149 ;  /* 0x0000009578957221 */ /* 0x004fc60000000000 */
[----:B------:R-:W-:Y:S01]  /*11260*/  STL [R1+0x3cc], R150 ;  /* 0x0003cc9601007387 */ /* 0x000fe20000100800 */
[----:B---3--:R-:W-:-:S03]  /*11270*/  FADD R148, R121, R148 ;  /* 0x0000009479947221 */ /* 0x008fc60000000000 */
[----:B------:R-:W-:Y:S01]  /*11280*/  STL [R1+0x3d0], R149 ;  /* 0x0003d09501007387 */ /* 0x000fe20000100800 */
[----:B----4-:R-:W-:-:S03]  /*11290*/  FADD R147, R122, R147 ;  /* 0x000000937a937221 */ /* 0x010fc60000000000 */
[----:B------:R-:W-:Y:S01]  /*112a0*/  STL [R1+0x3d4], R148 ;  /* 0x0003d49401007387 */ /* 0x000fe20000100800 */
[----:B------:R-:W-:-:S03]  /*112b0*/  FADD R146, R123, R146 ;  /* 0x000000927b927221 */ /* 0x000fc60000000000 */
        /* <DEDUP_REMOVED lines=17> */
[----:B------:R-:W-:-:S01]  /*113d0*/  FADD R137, R132, R137 ;  /* 0x0000008984897221 */ /* 0x000fc20000000000 */
[----:B------:R-:W-:Y:S02]  /*113e0*/  FADD R136, R133, R136 ;  /* 0x0000008885887221 */ /* 0x000fe40000000000 */
[----:B------:R-:W-:Y:S04]  /*113f0*/  STL [R1+0x3fc], R138 ;  /* 0x0003fc8a01007387 */ /* 0x000fe80000100800 */
[----:B------:R0:W-:Y:S04]  /*11400*/  STL [R1+0x404], R136 ;  /* 0x0004048801007387 */ /* 0x0001e80000100800 */
[----:B------:R1:W-:Y:S04]  /*11410*/  STL [R1+0x400], R137 ;  /* 0x0004008901007387 */ /* 0x0003e80000100800 */
[----:B0-----:R-:W2:Y:S01]  /*11420*/  LDL.LU R136, [R1+0x40c] ;  /* 0x00040c0001887983 */ /* 0x001ea20000300800 */
[----:B------:R-:W-:-:S03]  /*11430*/  FADD R0, R134, R0 ;  /* 0x0000000086007221 */ /* 0x000fc60000000000 */
[----:B-1----:R-:W3:Y:S04]  /*11440*/  LDL.LU R137, [R1+0x410] ;  /* 0x0004100001897983 */ /* 0x002ee80000300800 */
[----:B------:R-:W4:Y:S04]  /*11450*/  LDL.LU R138, [R1+0x414] ;  /* 0x00041400018a7983 */ /* 0x000f280000300800 */
[----:B------:R0:W-:Y:S04]  /*11460*/  STL [R1+0x408], R0 ;  /* 0x0004080001007387 */ /* 0x0001e80000100800 */
        /* <DEDUP_REMOVED lines=13> */
[----:B0-----:R-:W4:Y:S01]  /*11540*/  LDL.LU R0, [R1+0x44c] ;  /* 0x00044c0001007983 */ /* 0x001f220000300800 */
[----:B--2---:R-:W-:-:S05]  /*11550*/  FADD R136, R135, R136 ;  /* 0x0000008887887221 */ /* 0x004fca0000000000 */
[----:B------:R0:W-:Y:S04]  /*11560*/  STL [R1+0x40c], R136 ;  /* 0x00040c8801007387 */ /* 0x0001e80000100800 */
[----:B0-----:R-:W3:Y:S02]  /*11570*/  LDL.LU R136, [R1+0x4ac] ;  /* 0x0004ac0001887983 */ /* 0x001ee40000300800 */
[----:B---3--:R-:W-:-:S05]  /*11580*/  FADD R137, R136, R137 ;  /* 0x0000008988897221 */ /* 0x008fca0000000000 */
[----:B------:R0:W-:Y:S04]  /*11590*/  STL [R1+0x410], R137 ;  /* 0x0004108901007387 */ /* 0x0001e80000100800 */
[----:B0-----:R-:W4:Y:S02]  /*115a0*/  LDL.LU R137, [R1+0x4a8] ;  /* 0x0004a80001897983 */ /* 0x001f240000300800 */
[----:B----4-:R-:W-:-:S05]  /*115b0*/  FADD R138, R137, R138 ;  /* 0x0000008a898a7221 */ /* 0x010fca0000000000 */
[----:B------:R0:W-:Y:S04]  /*115c0*/  STL [R1+0x414], R138 ;  /* 0x0004148a01007387 */ /* 0x0001e80000100800 */
[----:B0-----:R-:W2:Y:S02]  /*115d0*/  LDL.LU R138, [R1+0x4a4] ;  /* 0x0004a400018a7983 */ /* 0x001ea40000300800 */
[----:B--2---:R-:W-:-:S05]  /*115e0*/  FADD R139, R138, R139 ;  /* 0x0000008b8a8b7221 */ /* 0x004fca0000000000 */
        /* <DEDUP_REMOVED lines=37> */
[----:B0-----:R-:W2:Y:S01]  /*11840*/  LDL.LU R151, [R1+0x470] ;  /* 0x0004700001977983 */ /* 0x001ea20000300800 */
[----:B------:R-:W-:Y:S01]  /*11850*/  UMOV UR6, URZ ;  /* 0x0000003f00067c82 */ /* 0x000fe20008000000 */
[----:B--2---:R-:W-:-:S05]  /*11860*/  FADD R0, R0, R151 ;  /* 0x0000009700007221 */ /* 0x004fca0000000000 */
[----:B------:R0:W-:Y:S02]  /*11870*/  STL [R1+0x44c], R0 ;  /* 0x00044c0001007387 */ /* 0x0001e40000100800 */
.L_x_28:
[----:B------:R-:W-:Y:S05]  /*11880*/  @!P1 BRA `(.L_x_29) ;  /* 0x0000000000049947 */ /* 0x000fea0003800000 */
[----:B------:R-:W-:Y:S01]  /*11890*/  BPT.TRAP 0x1 ;  /* 0x000000040000795c */ /* 0x000fe20000300000 */
.L_x_29:
[----:B0-----:R-:W2:Y:S04]  /*118a0*/  LDL R0, [R1+0x450] ;  /* 0x0004500001007983 */ /* 0x001ea80000100800 */
[----:B-----5:R0:W-:Y:S04]  /*118b0*/  STL [R1+0x470], R2 ;  /* 0x0004700201007387 */ /* 0x0201e80000100800 */
[----:B0-----:R-:W3:Y:S01]  /*118c0*/  LDL R2, [R1+0x454] ;  /* 0x0004540001027983 */ /* 0x001ee20000100800 */
[----:B--2---:R-:W-:Y:S01]  /*118d0*/  ISETP.NE.AND P0, PT, R0, RZ, PT ;  /* 0x000000ff0000720c */ /* 0x004fe20003f05270 */
[----:B------:R-:W-:-:S12]  /*118e0*/  IMAD.U32 R0, RZ, RZ, UR25 ;  /* 0x00000019ff007e24 */ /* 0x000fd8000f8e00ff */
[----:B------:R-:W-:-:S05]  /*118f0*/  @P0 LEA R0, R0, UR12, 0x3 ;  /* 0x0000000c00000c11 */ /* 0x000fca000f8e18ff */
[----:B------:R-:W-:-:S05]  /*11900*/  @P0 VIADD R0, R0, 0x18 ;  /* 0x0000001800000836 */ /* 0x000fca0000000000 */
[----:B---3--:R-:W-:Y:S02]  /*11910*/  @P0 PRMT R0, R2, 0x654, R0 ;  /* 0x0000065402000816 */ /* 0x008fe40000000000 */
[----:B------:R0:W5:Y:S01]  /*11920*/  LDL.LU R2, [R1+0x470] ;  /* 0x0004700001027983 */ /* 0x0001620000300800 */
[----:B------:R-:W-:Y:S01]  /*11930*/  UISETP.GT.U32.AND UP0, UPT, UR13, 0x1, UPT ;  /* 0x000000010d00788c */ /* 0x000fe2000bf04070 */
[----:B------:R0:W-:Y:S05]  /*11940*/  @P0 SYNCS.ARRIVE.TRANS64.RED.A1T0 RZ, [R0+URZ], RZ ;  /* 0x000000ff00ff09a7 */ /* 0x0001ea000810043f */
[----:B------:R-:W-:-:S13]  /*11950*/  PLOP3.LUT P0, PT, PT, PT, UP0, 0x80, 0x0 ;  /* 0x000000000000781c */ /* 0x000fda0003f0f008 */
[----:B0-----:R-:W-:Y:S05]  /*11960*/  @P0 BRA `(.L_x_30) ;  /* 0x0000000000040947 */ /* 0x001fea0003800000 */
[----:B------:R-:W-:Y:S01]  /*11970*/  BPT.TRAP 0x1 ;  /* 0x000000040000795c */ /* 0x000fe20000300000 */
.L_x_30:
[----:B------:R-:W-:Y:S02]  /*11980*/  UISETP.GT.AND UP2, UPT, UR26, 0x1, UPT ;  /* 0x000000011a00788c */ /* 0x000fe4000bf44270 */
[----:B------:R-:W-:Y:S02]  /*11990*/  UIADD3 UR23, UR23, 0x1, URZ ;  /* 0x0000000117177890 */ /* 0x000fe4000fffe03f */
[----:B------:R-:W-:Y:S02]  /*119a0*/  UIADD3 UR25, UR25, 0x1, URZ ;  /* 0x0000000119197890 */ /* 0x000fe4000fffe03f */
[----:B------:R-:W-:Y:S01]  /*119b0*/  PLOP3.LUT P0, PT, PT, PT, UP2, 0x80, 0x0 ;  /* 0x000000000000781c */ /* 0x000fe20003f0f028 */
[----:B------:R-:W-:Y:S02]  /*119c0*/  UISETP.NE.AND UP0, UPT, UR23, 0x3, UPT ;  /* 0x000000031700788c */ /* 0x000fe4000bf05270 */
[----:B------:R-:W-:Y:S02]  /*119d0*/  UIADD3 UR16, UR26, -0x1, URZ ;  /* 0xffffffff1a107890 */ /* 0x000fe4000fffe03f */
[----:B------:R-:W-:-:S02]  /*119e0*/  USEL UR8, URZ, 0x1, UP0 ;  /* 0x000000013f087887 */ /* 0x000fc40008000000 */
[----:B------:R-:W-:Y:S02]  /*119f0*/  UISETP.NE.AND UP1, UPT, UR25, 0x3, UPT ;  /* 0x000000031900788c */ /* 0x000fe4000bf25270 */
[----:B------:R-:W-:Y:S02]  /*11a00*/  ULOP3.LUT UR24, UR24, UR8, URZ, 0x3c, !UPT ;  /* 0x0000000818187292 */ /* 0x000fe4000f8e3c3f */
[----:B------:R-:W-:Y:S02]  /*11a10*/  USEL UR23, UR23, URZ, UP0 ;  /* 0x0000003f17177287 */ /* 0x000fe40008000000 */
[----:B------:R-:W-:Y:S01]  /*11a20*/  USEL UR25, UR25, URZ, UP1 ;  /* 0x0000003f19197287 */ /* 0x000fe20008800000 */
[----:B------:R-:W-:Y:S01]  /*11a30*/  UMOV UR8, 0x1 ;  /* 0x0000000100087882 */ /* 0x000fe20000000000 */
[----:B------:R-:W-:Y:S01]  /*11a40*/  UMOV UR26, UR16 ;  /* 0x00000010001a7c82 */ /* 0x000fe20008000000 */
[----:B------:R-:W-:Y:S09]  /*11a50*/  @P0 BRA `(.L_x_31) ;  /* 0xffffff74006c0947 */ /* 0x000ff2000383ffff */
.L_x_23:
[----:B------:R-:W-:-:S04]  /*11a60*/  UISETP.NE.AND UP0, UPT, UR6, URZ, UPT ;  /* 0x0000003f0600728c */ /* 0x000fc8000bf05270 */
[----:B------:R-:W-:-:S06]  /*11a70*/  USEL UR6, URZ, 0x1, !UP0 ;  /* 0x000000013f067887 */ /* 0x000fcc000c000000 */
[----:B------:R-:W-:-:S13]  /*11a80*/  ISETP.NE.AND P0, PT, RZ, UR6, PT ;  /* 0x00000006ff007c0c */ /* 0x000fda000bf05270 */
[----:B------:R-:W-:Y:S05]  /*11a90*/  @!P0 BRA `(.L_x_32) ;  /* 0x0000003800188947 */ /* 0x000fea0003800000 */
[----:B------:R2:W-:Y:S04]  /*11aa0*/  STL [R1+0x628], R41 ;  /* 0x0006282901007387 */ /* 0x0005e80000100800 */
[----:B--2---:R-:W2:Y:S04]  /*11ab0*/  LDL.LU R41, [R1] ;  /* 0x0000000001297983 */ /* 0x004ea80000300800 */
[----:B------:R3:W-:Y:S04]  /*11ac0*/  STL [R1+0x624], R42 ;  /* 0x0006242a01007387 */ /* 0x0007e80000100800 */
[----:B---3--:R-:W3:Y:S04]  /*11ad0*/  LDL.LU R42, [R1+0x4] ;  /* 0x00000400012a7983 */ /* 0x008ee80000300800 */
[----:B------:R4:W-:Y:S04]  /*11ae0*/  STL [R1+0x620], R43 ;  /* 0x0006202b01007387 */ /* 0x0009e80000100800 */
[----:B----4-:R-:W4:Y:S04]  /*11af0*/  LDL.LU R43, [R1+0x8] ;  /* 0x00000800012b7983 */ /* 0x010f280000300800 */
[----:B------:R0:W-:Y:S04]  /*11b00*/  STL [R1+0x61c], R44 ;  /* 0x00061c2c01007387 */ /* 0x0001e80000100800 */
[----:B0-----:R-:W4:Y:S04]  /*11b10*/  LDL.LU R44, [R1+0xc] ;  /* 0x00000c00012c7983 */ /* 0x001f280000300800 */
        /* <DEDUP_REMOVED lines=144> */
[----:B------:R-:W4:Y:S04]  /*12420*/  LDL.LU R0, [R1+0x204] ;  /* 0x0002040001007983 */ /* 0x000f280000300800 */
        /* <DEDUP_REMOVED lines=69> */
[----:B0-----:R-:W4:Y:S01]  /*12880*/  LDL.LU R151, [R1+0x130] ;  /* 0x0001300001977983 */ /* 0x001f220000300800 */
[----:B--2--5:R-:W-:Y:S01]  /*12890*/  FADD R2, R41, R2 ;  /* 0x0000000229027221 */ /* 0x024fe20000000000 */
[----:B---3--:R-:W-:Y:S01]  /*128a0*/  FADD R3, R42, R3 ;  /* 0x000000032a037221 */ /* 0x008fe20000000000 */
[----:B----4-:R-:W-:Y:S01]  /*128b0*/  FADD R4, R43, R4 ;  /* 0x000000042b047221 */ /* 0x010fe20000000000 */
[----:B------:R-:W2:Y:S01]  /*128c0*/  LDL.LU R41, [R1+0x628] ;  /* 0x0006280001297983 */ /* 0x000ea20000300800 */
[----:B------:R-:W-:Y:S01]  /*128d0*/  FADD R5, R44, R5 ;  /* 0x000000052c057221 */ /* 0x000fe20000000000 */
[----:B------:R-:W-:-:S02]  /*128e0*/  FADD R6, R45, R6 ;  /* 0x000000062d067221 */ /* 0x000fc40000000000 */
[----:B------:R-:W3:Y:S01]  /*128f0*/  LDL.LU R42, [R1+0x624] ;  /* 0x00062400012a7983 */ /* 0x000ee20000300800 */
[----:B------:R-:W-:-:S03]  /*12900*/  FADD R7, R46, R7 ;  /* 0x000000072e077221 */ /* 0x000fc60000000000 */
[----:B------:R-:W4:Y:S01]  /*12910*/  LDL.LU R43, [R1+0x620] ;  /* 0x00062000012b7983 */ /* 0x000f220000300800 */
[----:B------:R-:W-:-:S03]  /*12920*/  FADD R8, R47, R8 ;  /* 0x000000082f087221 */ /* 0x000fc60000000000 */
[----:B------:R-:W2:Y:S01]  /*12930*/  LDL.LU R44, [R1+0x61c] ;  /* 0x00061c00012c7983 */ /* 0x000ea20000300800 */
[----:B------:R-:W-:-:S03]  /*12940*/  FADD R9, R48, R9 ;  /* 0x0000000930097221 */ /* 0x000fc60000000000 */
        /* <DEDUP_REMOVED lines=133> */
[----:B------:R-:W-:Y:S01]  /*131a0*/  FADD R204, R115, R204 ;  /* 0x000000cc73cc7221 */ /* 0x000fe20000000000 */
[----:B------:R-:W-:Y:S02]  /*131b0*/  FADD R118, R119, R118 ;  /* 0x0000007677767221 */ /* 0x000fe40000000000 */
[----:B------:R-:W2:Y:S01]  /*131c0*/  LDL.LU R112, [R1+0x50c] ;  /* 0x00050c0001707983 */ /* 0x000ea20000300800 */
[----:B------:R-:W-:-:S03]  /*131d0*/  FADD R205, R116, R205 ;  /* 0x000000cd74cd7221 */ /* 0x000fc60000000000 */
[----:B------:R-:W2:Y:S01]  /*131e0*/  LDL.LU R113, [R1+0x508] ;  /* 0x0005080001717983 */ /* 0x000ea20000300800 */
[----:B------:R-:W-:-:S03]  /*131f0*/  FADD R0, R117, R0 ;  /* 0x0000000075007221 */ /* 0x000fc60000000000 */
[----:B------:R-:W2:Y:S01]  /*13200*/  LDL.LU R114, [R1+0x504] ;  /* 0x0005040001727983 */ /* 0x000ea20000300800 */
[----:B------:R-:W-:-:S03]  /*13210*/  FADD R208, R149, R208 ;  /* 0x000000d095d07221 */ /* 0x000fc60000000000 */
[----:B------:R-:W2:Y:S04]  /*13220*/  LDL.LU R115, [R1+0x500] ;  /* 0x0005000001737983 */ /* 0x000ea80000300800 */
[----:B------:R-:W2:Y:S01]  /*13230*/  LDL.LU R116, [R1+0x4fc] ;  /* 0x0004fc0001747983 */ /* 0x000ea20000300800 */
[----:B------:R-:W-:Y:S01]  /*13240*/  FADD R207, R150, R207 ;  /* 0x000000cf96cf7221 */ /* 0x000fe20000000000 */
[----:B------:R-:W-:Y:S01]  /*13250*/  FADD R206, R151, R206 ;  /* 0x000000ce97ce7221 */ /* 0x000fe20000000000 */
[----:B------:R-:W-:Y:S01]  /*13260*/  FADD R237, R120, R237 ;  /* 0x000000ed78ed7221 */ /* 0x000fe20000000000 */
[----:B------:R-:W3:Y:S01]  /*13270*/  LDL.LU R117, [R1+0x1b8] ;  /* 0x0001b80001757983 */ /* 0x000ee20000300800 */
[----:B------:R-:W-:Y:S01]  /*13280*/  FADD R236, R121, R236 ;  /* 0x000000ec79ec7221 */ /* 0x000fe20000000000 */
[----:B------:R-:W-:Y:S01]  /*13290*/  FADD R235, R122, R235 ;  /* 0x000000eb7aeb7221 */ /* 0x000fe20000000000 */
[----:B------:R-:W-:Y:S01]  /*132a0*/  FADD R234, R123, R234 ;  /* 0x000000ea7bea7221 */ /* 0x000fe20000000000 */
[----:B------:R-:W3:Y:S01]  /*132b0*/  LDL.LU R149, [R1+0x208] ;  /* 0x0002080001957983 */ /* 0x000ee20000300800 */
[----:B------:R-:W-:Y:S01]  /*132c0*/  FADD R233, R124, R233 ;  /* 0x000000e97ce97221 */ /* 0x000fe20000000000 */
[----:B------:R-:W-:Y:S01]  /*132d0*/  FADD R232, R125, R232 ;  /* 0x000000e87de87221 */ /* 0x000fe20000000000 */
[----:B------:R-:W-:Y:S01]  /*132e0*/  FADD R231, R126, R231 ;  /* 0x000000e77ee77221 */ /* 0x000fe20000000000 */
[----:B------:R0:W-:Y:S01]  /*132f0*/  STL [R1+0x200], R118 ;  /* 0x0002007601007387 */ /* 0x0001e20000100800 */
[----:B------:R-:W-:Y:S01]  /*13300*/  FADD R230, R127, R230 ;  /* 0x000000e67fe67221 */ /* 0x000fe20000000000 */
        /* <DEDUP_REMOVED lines=8> */
[----:B0-----:R-:W4:Y:S01]  /*13390*/  LDL.LU R118, [R1+0x1bc] ;  /* 0x0001bc0001767983 */ /* 0x001f220000300800 */
[----:B------:R-:W-:Y:S01]  /*133a0*/  FADD R215, R142, R215 ;  /* 0x000000d78ed77221 */ /* 0x000fe20000000000 */
[----:B------:R-:W-:Y:S01]  /*133b0*/  FADD R224, R133, R224 ;  /* 0x000000e085e07221 */ /* 0x000fe20000000000 */
[----:B------:R-:W-:Y:S01]  /*133c0*/  FADD R214, R143, R214 ;  /* 0x000000d68fd67221 */ /* 0x000fe20000000000 */
[----:B------:R0:W-:Y:S01]  /*133d0*/  STL [R1+0x204], R0 ;  /* 0x0002040001007387 */ /* 0x0001e20000100800 */
[----:B------:R-:W-:Y:S01]  /*133e0*/  FADD R223, R134, R223 ;  /* 0x000000df86df7221 */ /* 0x000fe20000000000 */
[----:B------:R-:W-:Y:S01]  /*133f0*/  FADD R213, R144, R213 ;  /* 0x000000d590d57221 */ /* 0x000fe20000000000 */
[----:B------:R-:W-:Y:S01]  /*13400*/  FADD R222, R135, R222 ;  /* 0x000000de87de7221 */ /* 0x000fe20000000000 */
[----:B------:R-:W4:Y:S01]  /*13410*/  LDL.LU R150, [R1+0x20c] ;  /* 0x00020c0001967983 */ /* 0x000f220000300800 */
[----:B------:R-:W-:Y:S01]  /*13420*/  FADD R212, R145, R212 ;  /* 0x000000d491d47221 */ /* 0x000fe20000000000 */
[----:B------:R-:W-:Y:S01]  /*13430*/  FADD R221, R136, R221 ;  /* 0x000000dd88dd7221 */ /* 0x000fe20000000000 */
[----:B------:R-:W-:Y:S01]  /*13440*/  FADD R211, R146, R211 ;  /* 0x000000d392d37221 */ /* 0x000fe20000000000 */
[----:B------:R-:W2:Y:S01]  /*13450*/  LDL.LU R119, [R1+0x1c0] ;  /* 0x0001c00001777983 */ /* 0x000ea20000300800 */
[----:B------:R-:W-:Y:S01]  /*13460*/  FADD R220, R137, R220 ;  /* 0x000000dc89dc7221 */ /* 0x000fe20000000000 */
[----:B------:R-:W-:Y:S01]  /*13470*/  FADD R210, R147, R210 ;  /* 0x000000d293d27221 */ /* 0x000fe20000000000 */
[----:B------:R-:W-:Y:S01]  /*13480*/  FADD R219, R138, R219 ;  /* 0x000000db8adb7221 */ /* 0x000fe20000000000 */
[----:B------:R-:W2:Y:S01]  /*13490*/  LDL.LU R151, [R1+0x210] ;  /* 0x0002100001977983 */ /* 0x000ea20000300800 */
[----:B------:R-:W-:-:S03]  /*134a0*/  FADD R209, R148, R209 ;  /* 0x000000d194d17221 */ /* 0x000fc60000000000 */
[----:B------:R-:W2:Y:S04]  /*134b0*/  LDL.LU R120, [R1+0x1c4] ;  /* 0x0001c40001787983 */ /* 0x000ea80000300800 */
[----:B0-----:R-:W2:Y:S04]  /*134c0*/  LDL.LU R0, [R1+0x214] ;  /* 0x0002140001007983 */ /* 0x001ea80000300800 */
        /* <DEDUP_REMOVED lines=28> */
[----:B---3--:R-:W-:-:S03]  /*13690*/  FADD R149, R117, R149 ;  /* 0x0000009575957221 */ /* 0x008fc60000000000 */
[----:B------:R-:W3:Y:S04]  /*136a0*/  LDL.LU R117, [R1+0x4f8] ;  /* 0x0004f80001757983 */ /* 0x000ee80000300800 */
[----:B------:R0:W-:Y:S04]  /*136b0*/  STL [R1+0x208], R149 ;  /* 0x0002089501007387 */ /* 0x0001e80000100800 */
[----:B0-----:R-:W3:Y:S01]  /*136c0*/  LDL.LU R149, [R1+0x250] ;  /* 0x0002500001957983 */ /* 0x001ee20000300800 */
[----:B----4-:R-:W-:-:S03]  /*136d0*/  FADD R150, R118, R150 ;  /* 0x0000009676967221 */ /* 0x010fc60000000000 */
[----:B------:R-:W4:Y:S04]  /*136e0*/  LDL.LU R118, [R1+0x4f4] ;  /* 0x0004f40001767983 */ /* 0x000f280000300800 */
[----:B------:R0:W-:Y:S01]  /*136f0*/  STL [R1+0x20c], R150 ;  /* 0x00020c9601007387 */ /* 0x0001e20000100800 */
[----:B--2---:R-:W-:-:S03]  /*13700*/  FADD R151, R119, R151 ;  /* 0x0000009777977221 */ /* 0x004fc60000000000 */
[----:B0-----:R-:W2:Y:S04]  /*13710*/  LDL.LU R150, [R1+0x254] ;  /* 0x0002540001967983 */ /* 0x001ea80000300800 */
[----:B------:R-:W4:Y:S04]  /*13720*/  LDL.LU R119, [R1+0x4f0] ;  /* 0x0004f00001777983 */ /* 0x000f280000300800 */
[----:B------:R0:W-:Y:S04]  /*13730*/  STL [R1+0x210], R151 ;  /* 0x0002109701007387 */ /* 0x0001e80000100800 */
[----:B0-----:R-:W4:Y:S01]  /*13740*/  LDL.LU R151, [R1+0x258] ;  /* 0x0002580001977983 */ /* 0x001f220000300800 */
[----:B------:R-:W-:Y:S01]  /*13750*/  FADD R0, R120, R0 ;  /* 0x0000000078007221 */ /* 0x000fe20000000000 */
[----:B------:R-:W-:-:S02]  /*13760*/  FADD R122, R121, R122 ;  /* 0x0000007a797a7221 */ /* 0x000fc40000000000 */
[----:B------:R-:W4:Y:S01]  /*13770*/  LDL.LU R120, [R1+0x4ec] ;  /* 0x0004ec0001787983 */ /* 0x000f220000300800 */
[----:B------:R-:W-:-:S03]  /*13780*/  FADD R124, R123, R124 ;  /* 0x0000007c7b7c7221 */ /* 0x000fc60000000000 */
[----:B------:R0:W-:Y:S01]  /*13790*/  STL [R1+0x214], R0 ;  /* 0x0002140001007387 */ /* 0x0001e20000100800 */
[----:B------:R-:W-:-:S03]  /*137a0*/  FADD R126, R125, R126 ;  /* 0x0000007e7d7e7221 */ /* 0x000fc60000000000 */
[----:B0-----:R-:W4:Y:S04]  /*137b0*/  LDL.LU R0, [R1+0x25c] ;  /* 0x00025c0001007983 */ /* 0x001f280000300800 */
[----:B------:R-:W4:Y:S04]  /*137c0*/  LDL.LU R121, [R1+0x4e8] ;  /* 0x0004e80001797983 */ /* 0x000f280000300800 */
[----:B------:R0:W-:Y:S01]  /*137d0*/  STL [R1+0x218], R122 ;  /* 0x0002187a01007387 */ /* 0x0001e20000100800 */
[----:B------:R-:W-:Y:S01]  /*137e0*/  FADD R128, R127, R128 ;  /* 0x000000807f807221 */ /* 0x000fe20000000000 */
[----:B------:R-:W-:-:S02]  /*137f0*/  FADD R139, R129, R139 ;  /* 0x0000008b818b7221 */ /* 0x000fc40000000000 */
[----:B0-----:R-:W4:Y:S04]  /*13800*/  LDL.LU R122, [R1+0x4e4] ;  /* 0x0004e400017a7983 */ /* 0x001f280000300800 */
[----:B------:R-:W4:Y:S04]  /*13810*/  LDL.LU R123, [R1+0x4e0] ;  /* 0x0004e000017b7983 */ /* 0x000f280000300800 */
[----:B------:R0:W-:Y:S01]  /*13820*/  STL [R1+0x21c], R124 ;  /* 0x00021c7c01007387 */ /* 0x0001e20000100800 */
[----:B------:R-:W-:-:S03]  /*13830*/  FADD R140, R130, R140 ;  /* 0x0000008c828c7221 */ /* 0x000fc60000000000 */
        /* <DEDUP_REMOVED lines=34> */
[----:B------:R0:W-:Y:S04]  /*13a60*/  STL [R1+0x240], R145 ;  /* 0x0002409101007387 */ /* 0x0001e80000100800 */
[----:B0-----:R-:W4:Y:S04]  /*13a70*/  LDL.LU R145, [R1+0x278] ;  /* 0x0002780001917983 */ /* 0x001f280000300800 */
[----:B------:R-:W4:Y:S04]  /*13a80*/  LDL.LU R136, [R1+0x4ac] ;  /* 0x0004ac0001887983 */ /* 0x000f280000300800 */
[----:B------:R0:W-:Y:S04]  /*13a90*/  STL [R1+0x244], R146 ;  /* 0x0002449201007387 */ /* 0x0001e80000100800 */
[----:B0-----:R-:W4:Y:S04]  /*13aa0*/  LDL.LU R146, [R1+0x27c] ;  /* 0x00027c0001927983 */ /* 0x001f280000300800 */
[----:B------:R-:W4:Y:S04]  /*13ab0*/  LDL.LU R137, [R1+0x4a8] ;  /* 0x0004a80001897983 */ /* 0x000f280000300800 */
[----:B------:R0:W-:Y:S04]  /*13ac0*/  STL [R1+0x248], R147 ;  /* 0x0002489301007387 */ /* 0x0001e80000100800 */
[----:B0-----:R-:W4:Y:S04]  /*13ad0*/  LDL.LU R147, [R1+0x280] ;  /* 0x0002800001937983 */ /* 0x001f280000300800 */
[----:B------:R-:W4:Y:S01]  /*13ae0*/  LDL.LU R138, [R1+0x4a4] ;  /* 0x0004a400018a7983 */ /* 0x000f220000300800 */
[----:B---3--:R-:W-:-:S03]  /*13af0*/  FADD R149, R24, R149 ;  /* 0x0000009518957221 */ /* 0x008fc60000000000 */
[----:B------:R0:W-:Y:S04]  /*13b00*/  STL [R1+0x24c], R148 ;  /* 0x00024c9401007387 */ /* 0x0001e80000100800 */
[----:B0-----:R-:W3:Y:S04]  /*13b10*/  LDL.LU R148, [R1+0x284] ;  /* 0x0002840001947983 */ /* 0x001ee80000300800 */
[----:B------:R0:W-:Y:S01]  /*13b20*/  STL [R1+0x250], R149 ;  /* 0x0002509501007387 */ /* 0x0001e20000100800 */
[----:B--2---:R-:W-:-:S03]  /*13b30*/  FADD R150, R25, R150 ;  /* 0x0000009619967221 */ /* 0x004fc60000000000 */
[----:B0-----:R-:W2:Y:S04]  /*13b40*/  LDL.LU R149, [R1+0x288] ;  /* 0x0002880001957983 */ /* 0x001ea80000300800 */
[----:B------:R0:W-:Y:S04]  /*13b50*/  STL [R1+0x254], R150 ;  /* 0x0002549601007387 */ /* 0x0001e80000100800 */
[----:B0-----:R-:W2:Y:S01]  /*13b60*/  LDL.LU R150, [R1+0x28c] ;  /* 0x00028c0001967983 */ /* 0x001ea20000300800 */
[----:B----4-:R-:W-:-:S05]  /*13b70*/  FADD R151, R26, R151 ;  /* 0x000000971a977221 */ /* 0x010fca0000000000 */
[----:B------:R0:W-:Y:S04]  /*13b80*/  STL [R1+0x258], R151 ;  /* 0x0002589701007387 */ /* 0x0001e80000100800 */
[----:B0-----:R-:W4:Y:S01]  /*13b90*/  LDL.LU R151, [R1+0x290] ;  /* 0x0002900001977983 */ /* 0x001f220000300800 */
[----:B------:R-:W-:-:S03]  /*13ba0*/  FADD R0, R27, R0 ;  /* 0x000000001b007221 */ /* 0x000fc60000000000 */
[----:B------:R-:W4:Y:S04]  /*13bb0*/  LDL.LU R27, [R1+0x2c8] ;  /* 0x0002c800011b7983 */ /* 0x000f280000300800 */
[----:B------:R-:W4:Y:S04]  /*13bc0*/  LDL.LU R26, [R1+0x2cc] ;  /* 0x0002cc00011a7983 */ /* 0x000f280000300800 */
[----:B------:R-:W4:Y:S04]  /*13bd0*/  LDL.LU R25, [R1+0x2d0] ;  /* 0x0002d00001197983 */ /* 0x000f280000300800 */
[----:B------:R0:W-:Y:S04]  /*13be0*/  STL [R1+0x25c], R0 ;  /* 0x00025c0001007387 */ /* 0x0001e80000100800 */
[----:B------:R-:W4:Y:S04]  /*13bf0*/  LDL.LU R24, [R1+0x2d4] ;  /* 0x0002d40001187983 */ /* 0x000f280000300800 */
[----:B0-----:R-:W4:Y:S01]  /*13c00*/  LDL.LU R0, [R1+0x2d8] ;  /* 0x0002d80001007983 */ /* 0x001f220000300800 */
[----:B------:R-:W-:-:S05]  /*13c10*/  FADD R139, R28, R139 ;  /* 0x0000008b1c8b7221 */ /* 0x000fca0000000000 */
[----:B------:R0:W-:Y:S04]  /*13c20*/  STL [R1+0x260], R139 ;  /* 0x0002608b01007387 */ /* 0x0001e80000100800 */
[----:B0-----:R-:W4:Y:S01]  /*13c30*/  LDL.LU R139, [R1+0x4a0] ;  /* 0x0004a000018b7983 */ /* 0x001f220000300800 */
[----:B------:R-:W-:-:S03]  /*13c40*/  FADD R140, R29, R140 ;  /* 0x0000008c1d8c7221 */ /* 0x000fc60000000000 */
[----:B------:R-:W4:Y:S04]  /*13c50*/  LDL.LU R28, [R1+0x2c4] ;  /* 0x0002c400011c7983 */ /* 0x000f280000300800 */
        /* <DEDUP_REMOVED lines=30> */
[----:B---3--:R-:W-:-:S03]  /*13e40*/  FADD R148, R37, R148 ;  /* 0x0000009425947221 */ /* 0x008fc60000000000 */
[----:B------:R-:W3:Y:S04]  /*13e50*/  LDL.LU R36, [R1+0x2a4] ;  /* 0x0002a40001247983 */ /* 0x000ee80000300800 */
[----:B------:R0:W-:Y:S01]  /*13e60*/  STL [R1+0x284], R148 ;  /* 0x0002849401007387 */ /* 0x0001e20000100800 */
[----:B--2---:R-:W-:-:S03]  /*13e70*/  FADD R149, R38, R149 ;  /* 0x0000009526957221 */ /* 0x004fc60000000000 */
[----:B0-----:R-:W2:Y:S04]  /*13e80*/  LDL.LU R148, [R1+0x47c] ;  /* 0x00047c0001947983 */ /* 0x001ea80000300800 */
[----:B------:R-:W2:Y:S04]  /*13e90*/  LDL.LU R37, [R1+0x2a0] ;  /* 0x0002a00001257983 */ /* 0x000ea80000300800 */
[----:B------:R0:W-:Y:S01]  /*13ea0*/  STL [R1+0x288], R149 ;  /* 0x0002889501007387 */ /* 0x0001e20000100800 */
[----:B------:R-:W-:-:S03]  /*13eb0*/  FADD R150, R39, R150 ;  /* 0x0000009627967221 */ /* 0x000fc60000000000 */
[----:B0-----:R-:W2:Y:S04]  /*13ec0*/  LDL.LU R149, [R1+0x478] ;  /* 0x0004780001957983 */ /* 0x001ea80000300800 */
[----:B------:R-:W2:Y:S04]  /*13ed0*/  LDL.LU R38, [R1+0x29c] ;  /* 0x00029c0001267983 */ /* 0x000ea80000300800 */
[----:B------:R0:W-:Y:S01]  /*13ee0*/  STL [R1+0x28c], R150 ;  /* 0x00028c9601007387 */ /* 0x0001e20000100800 */
[----:B----4-:R-:W-:-:S03]  /*13ef0*/  FADD R151, R40, R151 ;  /* 0x0000009728977221 */ /* 0x010fc60000000000 */
[----:B0-----:R-:W4:Y:S04]  /*13f00*/  LDL.LU R150, [R1+0x474] ;  /* 0x0004740001967983 */ /* 0x001f280000300800 */
[----:B------:R-:W4:Y:S04]  /*13f10*/  LDL.LU R39, [R1+0x298] ;  /* 0x0002980001277983 */ /* 0x000f280000300800 */
[----:B------:R0:W-:Y:S04]  /*13f20*/  STL [R1+0x290], R151 ;  /* 0x0002909701007387 */ /* 0x0001e80000100800 */
[----:B0-----:R-:W4:Y:S04]  /*13f30*/  LDL.LU R151, [R1+0x470] ;  /* 0x0004700001977983 */ /* 0x001f280000300800 */
[----:B------:R-:W4:Y:S01]  /*13f40*/  LDL.LU R40, [R1+0x294] ;  /* 0x0002940001287983 */ /* 0x000f220000300800 */
        /* <DEDUP_REMOVED lines=13> */
[----:B---3--:R-:W-:Y:S01]  /*14020*/  FADD R36, R45, R36 ;  /* 0x000000242d247221 */ /* 0x008fe20000000000 */
[----:B--2---:R-:W-:Y:S01]  /*14030*/  FADD R37, R44, R37 ;  /* 0x000000252c257221 */ /* 0x004fe20000000000 */
[----:B------:R-:W-:Y:S01]  /*14040*/  FADD R38, R43, R38 ;  /* 0x000000262b267221 */ /* 0x000fe20000000000 */
[----:B----4-:R-:W-:Y:S01]  /*14050*/  FADD R39, R42, R39 ;  /* 0x000000272a277221 */ /* 0x010fe20000000000 */
[----:B------:R-:W-:-:S05]  /*14060*/  FADD R40, R41, R40 ;  /* 0x0000002829287221 */ /* 0x000fca0000000000 */
[----:B------:R0:W-:Y:S04]  /*14070*/  STL [R1+0x294], R40 ;  /* 0x0002942801007387 */ /* 0x0001e80000100800 */
        /* <DEDUP_REMOVED lines=14> */
[----:B------:R-:W4:Y:S04]  /*14160*/  LDL.LU R53, [R1+0x2dc] ;  /* 0x0002dc0001357983 */ /* 0x000f280000300800 */
[----:B------:R1:W-:Y:S04]  /*14170*/  STL [R1+0x2d0], R25 ;  /* 0x0002d01901007387 */ /* 0x0003e80000100800 */
[----:B------:R-:W4:Y:S04]  /*14180*/  LDL.LU R52, [R1+0x2e0] ;  /* 0x0002e00001347983 */ /* 0x000f280000300800 */
[----:B------:R1:W-:Y:S04]  /*14190*/  STL [R1+0x2d4], R24 ;  /* 0x0002d41801007387 */ /* 0x0003e80000100800 */
        /* <DEDUP_REMOVED lines=13> */
[----:B--2---:R-:W2:Y:S04]  /*14270*/  LDL.LU R39, [R1+0x314] ;  /* 0x0003140001277983 */ /* 0x004ea80000300800 */
[----:B---3--:R-:W3:Y:S04]  /*14280*/  LDL.LU R38, [R1+0x318] ;  /* 0x0003180001267983 */ /* 0x008ee80000300800 */
[----:B----4-:R-:W4:Y:S04]  /*14290*/  LDL.LU R37, [R1+0x31c] ;  /* 0x00031c0001257983 */ /* 0x010f280000300800 */
[----:B-1----:R-:W4:Y:S04]  /*142a0*/  LDL.LU R36, [R1+0x320] ;  /* 0x0003200001247983 */ /* 0x002f280000300800 */
        /* <DEDUP_REMOVED lines=12> */
[----:B------:R-:W4:Y:S01]  /*14370*/  LDL.LU R0, [R1+0x354] ;  /* 0x0003540001007983 */ /* 0x000f220000300800 */
[----:B------:R-:W-:Y:S01]  /*14380*/  FADD R53, R59, R53 ;  /* 0x000000353b357221 */ /* 0x000fe20000000000 */
        /* <DEDUP_REMOVED lines=74> */
[----:B--2---:R-:W2:Y:S04]  /*14830*/  LDL.LU R40, [R1+0x38c] ;  /* 0x00038c0001287983 */ /* 0x004ea80000300800 */
        /* <DEDUP_REMOVED lines=167> */
[----:B------:R-:W-:Y:S01]  /*152b0*/  FADD R24, R150, R24 ;  /* 0x0000001896187221 */ /* 0x000fe20000000000 */
[----:B------:R-:W-:-:S05]  /*152c0*/  FADD R0, R0, R151 ;  /* 0x0000009700007221 */ /* 0x000fca0000000000 */
[----:B------:R0:W-:Y:S04]  /*152d0*/  STL [R1+0x44c], R0 ;  /* 0x00044c0001007387 */ /* 0x0001e80000100800 */
[----:B------:R0:W-:Y:S04]  /*152e0*/  STL [R1+0x444], R25 ;  /* 0x0004441901007387 */ /* 0x0001e80000100800 */
[----:B------:R0:W-:Y:S02]  /*152f0*/  STL [R1+0x448], R24 ;  /* 0x0004481801007387 */ /* 0x0001e40000100800 */
.L_x_32:
[----:B0-----:R-:W0:Y:S02]  /*15300*/  LDC R0, c[0x0][0x28c] ;  /* 0x0000a300ff007b82 */ /* 0x001e240000000800 */
[----:B0-----:R-:W-:-:S13]  /*15310*/  ISETP.GE.AND P0, PT, R0, 0x1, PT ;  /* 0x000000010000780c */ /* 0x001fda0003f06270 */
[----:B------:R-:W-:Y:S05]  /*15320*/  @!P0 BRA `(.L_x_33) ;  /* 0x0000000000648947 */ /* 0x000fea0003800000 */
[----:B------:R-:W-:-:S06]  /*15330*/  UISETP.NE.AND UP0, UPT, UR22, 0x3, UPT ;  /* 0x000000031600788c */ /* 0x000fcc000bf05270 */
[----:B------:R-:W-:-:S13]  /*15340*/  PLOP3.LUT P0, PT, PT, PT, UP0, 0x80, 0x0 ;  /* 0x000000000000781c */ /* 0x000fda0003f0f008 */
[----:B------:R-:W-:Y:S05]  /*15350*/  @!P0 BRA `(.L_x_34) ;  /* 0x0000000000048947 */ /* 0x000fea0003800000 */
[----:B------:R-:W-:Y:S01]  /*15360*/  BPT.TRAP 0x1 ;  /* 0x000000040000795c */ /* 0x000fe20000300000 */
.L_x_34:
[----:B------:R-:W2:Y:S01]  /*15370*/  LDL R0, [R1+0x450] ;  /* 0x0004500001007983 */ /* 0x000ea20000100800 */
[----:B------:R-:W-:Y:S01]  /*15380*/  BSSY B0, `(.L_x_35) ;  /* 0x000000f000007945 */ /* 0x000fe20003800000 */
[----:B--2---:R-:W-:-:S13]  /*15390*/  ISETP.NE.AND P0, PT, R0, RZ, PT ;  /* 0x000000ff0000720c */ /* 0x004fda0003f05270 */
[----:B------:R-:W-:Y:S05]  /*153a0*/  @!P0 BRA `(.L_x_36) ;  /* 0x0000000000308947 */ /* 0x000fea0003800000 */
[----:B------:R-:W2:Y:S01]  /*153b0*/  LDL R24, [R1+0x454] ;  /* 0x0004540001187983 */ /* 0x000ea20000100800 */
[----:B------:R-:W-:-:S04]  /*153c0*/  UISETP.LT.AND UP0, UPT, UR10, 0x1, UPT ;  /* 0x000000010a00788c */ /* 0x000fc8000bf01270 */
[----:B------:R-:W-:-:S04]  /*153d0*/  USEL UR8, UR10, 0x1, UP0 ;  /* 0x000000010a087887 */ /* 0x000fc80008000000 */
[----:B------:R-:W-:-:S04]  /*153e0*/  UIADD3 UR8, UR5, UR10, -UR8 ;  /* 0x0000000a05087290 */ /* 0x000fc8000fffe808 */
[----:B------:R-:W-:-:S04]  /*153f0*/  UIMAD.WIDE.U32 UR6, UR8, -0x55555555, URZ ;  /* 0xaaaaaaab080678a5 */ /* 0x000fc8000f8e003f */
[----:B------:R-:W-:-:S04]  /*15400*/  USHF.R.U32.HI UR6, URZ, 0x1, UR7 ;  /* 0x000000013f067899 */ /* 0x000fc80008011607 */
[----:B------:R-:W-:-:S04]  /*15410*/  UIMAD UR8, UR6, -0x3, UR8 ;  /* 0xfffffffd060878a4 */ /* 0x000fc8000f8e0208 */
[----:B------:R-:W-:-:S04]  /*15420*/  ULEA UR8, UR8, UR12, 0x3 ;  /* 0x0000000c08087291 */ /* 0x000fc8000f8e183f */
[----:B------:R-:W-:-:S06]  /*15430*/  UIADD3 UR8, UR8, 0x18, URZ ;  /* 0x0000001808087890 */ /* 0x000fcc000fffe03f */
[----:B------:R-:W-:-:S05]  /*15440*/  IMAD.U32 R0, RZ, RZ, UR8 ;  /* 0x00000008ff007e24 */ /* 0x000fca000f8e00ff */
[----:B--2---:R-:W-:-:S04]  /*15450*/  PRMT R0, R24, 0x654, R0 ;  /* 0x0000065418007816 */ /* 0x004fc80000000000 */
[----:B------:R0:W-:Y:S03]  /*15460*/  SYNCS.ARRIVE.TRANS64.RED.A1T0 RZ, [R0+URZ], RZ ;  /* 0x000000ff00ff79a7 */ /* 0x0001e6000810043f */
.L_x_36:
[----:B------:R-:W-:Y:S05]  /*15470*/  BSYNC B0 ;  /* 0x0000000000007941 */ /* 0x000fea0003800000 */
.L_x_35:
[----:B------:R-:W-:-:S06]  /*15480*/  UISETP.GT.U32.AND UP0, UPT, UR13, 0x1, UPT ;  /* 0x000000010d00788c */ /* 0x000fcc000bf04070 */
[----:B------:R-:W-:-:S13]  /*15490*/  PLOP3.LUT P0, PT, PT, PT, UP0, 0x80, 0x0 ;  /* 0x000000000000781c */ /* 0x000fda0003f0f008 */
[----:B------:R-:W-:Y:S05]  /*154a0*/  @P0 BRA `(.L_x_33) ;  /* 0x0000000000040947 */ /* 0x000fea0003800000 */
[----:B------:R-:W-:Y:S01]  /*154b0*/  BPT.TRAP 0x1 ;  /* 0x000000040000795c */ /* 0x000fe20000300000 */
.L_x_33:
[----:B------:R-:W2:Y:S01]  /*154c0*/  LDL.LU R28, [R1+0x464] ;  /* 0x00046400011c7983 */ /* 0x000ea20000300800 */
[----:B------:R-:W3:Y:S01]  /*154d0*/  LDC R25, c[0x0][0x288] ;  /* 0x0000a200ff197b82 */ /* 0x000ee20000000800 */
[----:B------:R-:W4:Y:S01]  /*154e0*/  S2R R27, SR_TID.X ;  /* 0x00000000001b7919 */ /* 0x000f220000002100 */
[----:B------:R-:W-:Y:S01]  /*154f0*/  UIADD3 UR8, UR10, UR5, URZ ;  /* 0x000000050a087290 */ /* 0x000fe2000fffe03f */
[----:B------:R-:W-:Y:S01]  /*15500*/  ULDC UR6, c[0x0][0x284] ;  /* 0x0000a10000067ab9 */ /* 0x000fe20000000800 */
[----:B------:R-:W0:Y:S01]  /*15510*/  LDL.LU R26, [R1+0x460] ;  /* 0x00046000011a7983 */ /* 0x000e220000300800 */
[----:B------:R-:W-:Y:S01]  /*15520*/  USHF.R.S32.HI UR11, URZ, 0x1f, UR9 ;  /* 0x0000001f3f0b7899 */ /* 0x000fe20008011409 */
[----:B------:R-:W-:Y:S01]  /*15530*/  IMAD.MOV.U32 R41, RZ, RZ, -0x1 ;  /* 0xffffffffff297424 */ /* 0x000fe200078e00ff */
[----:B------:R-:W-:Y:S01]  /*15540*/  UISETP.GT.U32.AND UP0, UPT, UR8, 0x2, UPT ;  /* 0x000000020800788c */ /* 0x000fe2000bf04070 */
[----:B------:R-:W-:Y:S01]  /*15550*/  ULDC.64 UR16, c[0x0][0x5d0] ;  /* 0x0001740000107ab9 */ /* 0x000fe20000000a00 */
[----:B------:R-:W-:-:S02]  /*15560*/  UISETP.GE.U32.AND UP1, UPT, UR10, 0x3, UPT ;  /* 0x000000030a00788c */ /* 0x000fc4000bf26070 */
[----:B------:R-:W-:Y:S02]  /*15570*/  UIMAD UR5, UR11, UR16, URZ ;  /* 0x000000100b0572a4 */ /* 0x000fe4000f8e023f */
[----:B------:R-:W-:Y:S01]  /*15580*/  UISETP.LT.U32.AND UP0, UPT, UR10, 0x3, UP0 ;  /* 0x000000030a00788c */ /* 0x000fe20008701070 */
[C---:B----4-:R-:W-:Y:S01]  /*15590*/  LOP3.LUT R24, R27.reuse, 0x3, RZ, 0xc0, !PT ;  /* 0x000000031b187812 */ /* 0x050fe200078ec0ff */
[----:B------:R-:W-:Y:S01]  /*155a0*/  IMAD.SHL.U32 R32, R27, 0x2, RZ ;  /* 0x000000021b207824 */ /* 0x000fe200078e00ff */
[----:B------:R-:W-:-:S03]  /*155b0*/  SHF.R.U32.HI R34, RZ, 0x7, R27 ;  /* 0x00000007ff227819 */ /* 0x000fc6000001161b */
[----:B---3--:R-:W-:Y:S01]  /*155c0*/  IMAD R24, R24, -0x2, R25 ;  /* 0xfffffffe18187824 */ /* 0x008fe200078e0219 */
[----:B------:R-:W-:Y:S02]  /*155d0*/  LOP3.LUT R34, R34, 0x1, RZ, 0xc0, !PT ;  /* 0x0000000122227812 */ /* 0x000fe400078ec0ff */
[----:B------:R-:W-:-:S03]  /*155e0*/  LOP3.LUT R32, R32, 0x6, RZ, 0xc0, !PT ;  /* 0x0000000620207812 */ /* 0x000fc600078ec0ff */
[----:B------:R-:W-:Y:S02]  /*155f0*/  IMAD.SHL.U32 R35, R34, 0x40, RZ ;  /* 0x0000004022237824 */ /* 0x000fe400078e00ff */
[----:B--2---:R-:W-:-:S04]  /*15600*/  IMAD.WIDE R36, R28, 0x100, RZ ;  /* 0x000001001c247825 */ /* 0x004fc800078e02ff */
[----:B0-----:R-:W-:Y:S01]  /*15610*/  IMAD.SHL.U32 R0, R26, 0x100, RZ ;  /* 0x000001001a007824 */ /* 0x001fe200078e00ff */
[----:B------:R-:W-:Y:S01]  /*15620*/  PRMT R32, R32, 0x6540, R26 ;  /* 0x0000654020207816 */ /* 0x000fe2000000001a */
[----:B------:R-:W-:-:S03]  /*15630*/  IMAD.U32 R26, RZ, RZ, UR16 ;  /* 0x00000010ff1a7e24 */ /* 0x000fc6000f8e00ff */
[----:B------:R-:W-:Y:S01]  /*15640*/  ISETP.GE.AND P0, PT, R0, R25, PT ;  /* 0x000000190000720c */ /* 0x000fe20003f06270 */
[----:B------:R-:W-:Y:S01]  /*15650*/  IMAD.IADD R0, R24, 0x1, -R0 ;  /* 0x0000000118007824 */ /* 0x000fe200078e0a00 */
[----:B------:R-:W-:Y:S02]  /*15660*/  SHF.R.U32.HI R24, RZ, 0x2, R27 ;  /* 0x00000002ff187819 */ /* 0x000fe4000001161b */
[----:B------:R-:W-:Y:S02]  /*15670*/  LOP3.LUT R25, R27, 0x60, RZ, 0xc0, !PT ;  /* 0x000000601b197812 */ /* 0x000fe400078ec0ff */
[----:B------:R-:W-:Y:S02]  /*15680*/  LOP3.LUT R24, R24, 0x7, RZ, 0xc0, !PT ;  /* 0x0000000718187812 */ /* 0x000fe400078ec0ff */
[----:B------:R-:W-:Y:S02]  /*15690*/  SHF.R.U32.HI R25, RZ, 0x1, R25 ;  /* 0x00000001ff197819 */ /* 0x000fe40000011619 */
[----:B------:R-:W-:-:S02]  /*156a0*/  LOP3.LUT R35, R35, 0x40, R24, 0xe2, !PT ;  /* 0x0000004023237812 */ /* 0x000fc400078ee218 */
[----:B------:R-:W-:Y:S02]  /*156b0*/  IADD3 R24, RZ, -R25, -R24 ;  /* 0x80000019ff187210 */ /* 0x000fe40007ffe818 */
[----:B------:R-:W-:Y:S02]  /*156c0*/  SHF.R.S32.HI R33, RZ, 0x1f, R32 ;  /* 0x0000001fff217819 */ /* 0x000fe40000011420 */
[----:B------:R-:W-:Y:S01]  /*156d0*/  LOP3.LUT R35, R36, R35, R25, 0xfe, !PT ;  /* 0x0000002324237212 */ /* 0x000fe200078efe19 */
[----:B------:R-:W-:Y:S02]  /*156e0*/  IMAD R34, R34, -0x40, R24 ;  /* 0xffffffc022227824 */ /* 0x000fe400078e0218 */
[----:B------:R-:W-:Y:S02]  /*156f0*/  IMAD.SHL.U32 R24, R28, 0x100, RZ ;  /* 0x000001001c187824 */ /* 0x000fe400078e00ff */
[----:B------:R-:W-:-:S03]  /*15700*/  IMAD.WIDE.U32 R26, R26, UR9, R32 ;  /* 0x000000091a1a7c25 */ /* 0x000fc6000f8e0020 */
[C---:B------:R-:W-:Y:S02]  /*15710*/  IADD3 R34, -R24.reuse, UR6, R34 ;  /* 0x0000000618227c10 */ /* 0x040fe4000fffe122 */
[----:B------:R-:W-:Y:S01]  /*15720*/  ISETP.GE.OR P0, PT, R24, UR6, P0 ;  /* 0x0000000618007c0c */ /* 0x000fe20008706670 */
[----:B------:R-:W-:-:S04]  /*15730*/  UIMAD.WIDE.U32 UR6, UR8, -0x55555555, URZ ;  /* 0xaaaaaaab080678a5 */ /* 0x000fc8000f8e003f */
[----:B------:R-:W-:Y:S02]  /*15740*/  USHF.R.U32.HI UR6, URZ, 0x1, UR7 ;  /* 0x000000013f067899 */ /* 0x000fe40008011607 */
[----:B------:R-:W-:Y:S02]  /*15750*/  UIMAD UR7, UR9, UR17, UR5 ;  /* 0x00000011090772a4 */ /* 0x000fe4000f8e0205 */
[----:B------:R-:W-:-:S04]  /*15760*/  USEL UR5, URZ, 0x1, !UP0 ;  /* 0x000000013f057887 */ /* 0x000fc8000c000000 */
[----:B------:R-:W-:Y:S01]  /*15770*/  ULOP3.LUT UR4, UR4, UR5, URZ, 0x3c, !UPT ;  /* 0x0000000504047292 */ /* 0x000fe2000f8e3c3f */
[----:B------:R-:W-:Y:S01]  /*15780*/  VIADD R27, R27, UR7 ;  /* 0x000000071b1b7c36 */ /* 0x000fe20008000000 */
[----:B------:R-:W-:Y:S02]  /*15790*/  UIMAD UR5, UR6, -0x3, UR8 ;  /* 0xfffffffd060578a4 */ /* 0x000fe4000f8e0208 */
[----:B------:R-:W-:Y:S01]  /*157a0*/  @UP1 ULOP3.LUT UR4, UR4, 0x1, UR6, 0x78, !UPT ;  /* 0x0000000104041892 */ /* 0x000fe2000f8e7806 */
[----:B------:R-:W-:Y:S11]  /*157b0*/  @P0 BRA `(.L_x_37) ;  /* 0x0000012400ac0947 */ /* 0x000ff60003800000 */
[----:B------:R-:W0:Y:S01]  /*157c0*/  LDC.64 R28, c[0x0][0x5c8] ;  /* 0x00017200ff1c7b82 */ /* 0x000e220000000a00 */
[----:B------:R-:W-:Y:S01]  /*157d0*/  ULDC.64 UR6, c[0x0][0x5c0] ;  /* 0x0001700000067ab9 */ /* 0x000fe20000000a00 */
[----:B------:R-:W-:Y:S01]  /*157e0*/  BSSY B0, `(.L_x_37) ;  /* 0x0001268000007945 */ /* 0x000fe20003800000 */
[-C--:B0-----:R-:W-:Y:S01]  /*157f0*/  IMAD R24, R37, R28.reuse, RZ ;  /* 0x0000001c25187224 */ /* 0x081fe200078e02ff */
[----:B------:R-:W-:Y:S01]  /*15800*/  SHF.L.U64.HI R38, R28, 0x3, R29 ;  /* 0x000000031c267819 */ /* 0x000fe2000001021d */
[----:B------:R-:W-:-:S04]  /*15810*/  IMAD.WIDE.U32 R26, R35, R28, R26 ;  /* 0x0000001c231a7225 */ /* 0x000fc800078e001a */
[----:B------:R-:W-:Y:S01]  /*15820*/  IMAD R24, R35, R29, R24 ;  /* 0x0000001d23187224 */ /* 0x000fe200078e0218 */
[C---:B------:R-:W-:Y:S01]  /*15830*/  LEA R30, P2, R28.reuse, R26, 0x7 ;  /* 0x0000001a1c1e7211 */ /* 0x040fe200078438ff */
[----:B------:R-:W-:Y:S02]  /*15840*/  IMAD.SHL.U32 R25, R28, 0x8, RZ ;  /* 0x000000081c197824 */ /* 0x000fe400078e00ff */
[----:B------:R-:W-:Y:S01]  /*15850*/  IMAD.IADD R27, R27, 0x1, R24 ;  /* 0x000000011b1b7824 */ /* 0x000fe200078e0218 */
[C---:B------:R-:W-:Y:S02]  /*15860*/  IADD3 R24, P5, R26.reuse, UR6, RZ ;  /* 0x000000061a187c10 */ /* 0x040fe4000ffbe0ff */
[----:B------:R-:W-:Y:S02]  /*15870*/  IADD3 R26, P0, P1, R26, UR6, R25 ;  /* 0x000000061a1a7c10 */ /* 0x000fe4000f91e019 */
[----:B------:R-:W-:Y:S02]  /*15880*/  LEA.HI.X R31, R28, R27, R29, 0x7, P2 ;  /* 0x0000001b1c1f7211 */ /* 0x000fe400010f3c1d */
[----:B------:R-:W-:-:S02]  /*15890*/  IADD3 R28, P2, P3, R30, UR6, R25 ;  /* 0x000000061e1c7c10 */ /* 0x000fc4000fb5e019 */
[----:B------:R-:W-:Y:S02]  /*158a0*/  IADD3.X R25, R27, UR7, RZ, P5, !PT ;  /* 0x000000071b197c10 */ /* 0x000fe4000affe4ff */
[----:B------:R-:W-:Y:S02]  /*158b0*/  FSETP.NEU.AND P5, PT, RZ, UR21, PT ;  /* 0x00000015ff007c0b */ /* 0x000fe4000bfad000 */
[----:B------:R-:W-:Y:S02]  /*158c0*/  IADD3 R30, P6, R30, UR6, RZ ;  /* 0x000000061e1e7c10 */ /* 0x000fe4000ffde0ff */
[--C-:B------:R-:W-:Y:S02]  /*158d0*/  IADD3.X R29, R31, UR7, R38.reuse, P2, P3 ;  /* 0x000000071f1d7c10 */ /* 0x100fe400097e6426 */
[----:B------:R-:W-:Y:S02]  /*158e0*/  IADD3.X R27, R27, UR7, R38, P0, P1 ;  /* 0x000000071b1b7c10 */ /* 0x000fe400087e2426 */
[----:B------:R-:W-:-:S05]  /*158f0*/  IADD3.X R31, R31, UR7, RZ, P6, !PT ;  /* 0x000000071f1f7c10 */ /* 0x000fca000b7fe4ff */
[----:B------:R-:W-:Y:S05]  /*15900*/  @!P5 BRA `(.L_x_38) ;  /* 0x000000d800f4d947 */ /* 0x000fea0003800000 */
[----:B------:R-:W-:Y:S01]  /*15910*/  ULDC.64 UR6, c[0x0][0x5b8] ;  /* 0x00016e0000067ab9 */ /* 0x000fe20000000a00 */
[----:B------:R-:W-:Y:S01]  /*15920*/  BSSY B1, `(.L_x_39) ;  /* 0x0000013000017945 */ /* 0x000fe20003800000 */
[----:B------:R-:W-:Y:S01]  /*15930*/  IMAD.U32 R38, RZ, RZ, UR6 ;  /* 0x00000006ff267e24 */ /* 0x000fe2000f8e00ff */
[----:B------:R-:W-:-:S03]  /*15940*/  UIMAD UR6, UR11, UR6, URZ ;  /* 0x000000060b0672a4 */ /* 0x000fc6000f8e023f */
[----:B------:R-:W-:Y:S01]  /*15950*/  IMAD.WIDE.U32 R32, R38, UR9, R32 ;  /* 0x0000000926207c25 */ /* 0x000fe2000f8e0020 */
[----:B------:R-:W-:-:S03]  /*15960*/  UIMAD UR6, UR9, UR7, UR6 ;  /* 0x00000007090672a4 */ /* 0x000fc6000f8e0206 */
[----:B------:R-:W-:Y:S01]  /*15970*/  IMAD.MOV.U32 R38, RZ, RZ, R32 ;  /* 0x000000ffff267224 */ /* 0x000fe200078e0020 */
[----:B------:R-:W-:Y:S02]  /*15980*/  ULDC.64 UR8, c[0x0][0x5a8] ;  /* 0x00016a0000087ab9 */ /* 0x000fe40000000a00 */
[----:B------:R-:W-:Y:S01]  /*15990*/  VIADD R39, R33, UR6 ;  /* 0x0000000621277c36 */ /* 0x000fe20008000000 */
[----:B------:R-:W-:Y:S02]  /*159a0*/  ULDC.64 UR6, c[0x0][0x5b0] ;  /* 0x00016c0000067ab9 */ /* 0x000fe40000000a00 */
[----:B------:R-:W-:Y:S02]  /*159b0*/  IMAD R40, R37, UR6, RZ ;  /* 0x0000000625287c24 */ /* 0x000fe4000f8e02ff */
[----:B------:R-:W-:-:S04]  /*159c0*/  IMAD.WIDE.U32 R32, R35, UR6, R38 ;  /* 0x0000000623207c25 */ /* 0x000fc8000f8e0026 */
[----:B------:R-:W-:Y:S01]  /*159d0*/  IMAD R40, R35, UR7, R40 ;  /* 0x0000000723287c24 */ /* 0x000fe2000f8e0228 */
[----:B------:R-:W-:-:S04]  /*159e0*/  IADD3 R32, P0, R32, UR8, RZ ;  /* 0x0000000820207c10 */ /* 0x000fc8000ff1e0ff */
[--C-:B------:R-:W-:Y:S02]  /*159f0*/  IADD3.X R33, R33, UR9, R40.reuse, P0, !PT ;  /* 0x0000000921217c10 */ /* 0x100fe400087fe428 */
[----:B------:R-:W-:Y:S02]  /*15a00*/  ISETP.GE.AND P0, PT, R34, 0x1, PT ;  /* 0x000000012200780c */ /* 0x000fe40003f06270 */
[----:B------:R-:W-:Y:S02]  /*15a10*/  PRMT R40, RZ, 0x7610, R40 ;  /* 0x00007610ff287816 */ /* 0x000fe40000000028 */
[----:B------:R-:W-:-:S13]  /*15a20*/  ISETP.LT.OR P1, PT, R0, 0x1, !P0 ;  /* 0x000000010000780c */ /* 0x000fda0004721670 */
[----:B------:R-:W-:Y:S05]  /*15a30*/  @P1 BRA `(.L_x_40) ;  /* 0x0000000000041947 */ /* 0x000fea0003800000 */
[----:B------:R0:W5:Y:S02]  /*15a40*/  LDG.E.U8 R40, desc[UR14][R32.64] ;  /* 0x0000000e20287981 */ /* 0x000164000c1e1100 */
.L_x_40:
[----:B------:R-:W-:Y:S05]  /*15a50*/  BSYNC B1 ;  /* 0x0000000000017941 */ /* 0x000fea0003800000 */
.L_x_39:
[----:B-----5:R-:W-:Y:S01]  /*15a60*/  LOP3.LUT R40, R40, 0xff, RZ, 0xc0, !PT ;  /* 0x000000ff28287812 */ /* 0x020fe200078ec0ff */
[----:B------:R-:W-:Y:S03]  /*15a70*/  BSSY B1, `(.L_x_41) ;  /* 0x000000b000017945 */ /* 0x000fe60003800000 */
[----:B------:R-:W-:-:S05]  /*15a80*/  F2FP.F16.E5M2.UNPACK_B R40, R40 ;  /* 0x00000028ff28723e */ /* 0x000fca00020004ff */
[----:B------:R-:W-:-:S05]  /*15a90*/  HADD2.F32 R40, -RZ, R40.H0_H0 ;  /* 0x20000028ff287230 */ /* 0x000fca0000004100 */
[----:B------:R-:W-:-:S04]  /*15aa0*/  FMUL R40, R40, UR21 ;  /* 0x0000001528287c20 */ /* 0x000fc80008400000 */
[----:B------:R-:W-:-:S05]  /*15ab0*/  FFMA R2, R2, UR20, R40 ;  /* 0x0000001402027c23 */ /* 0x000fca0008000028 */
[----:B------:R-:W-:-:S05]  /*15ac0*/  F2FP.SATFINITE.E5M2.F32.PACK_AB_MERGE_C R2, RZ, R2, RZ ;  /* 0x00000002ff02723e */ /* 0x000fca00048060ff */
[----:B------:R2:W-:Y:S01]  /*15ad0*/  @!P1 STG.E.U8 desc[UR14][R24.64], R2 ;  /* 0x0000000218009986 */ /* 0x0005e2000c10110e */
[----:B------:R-:W-:Y:S02]  /*15ae0*/  ISETP.LT.OR P1, PT, R0, 0x2, !P0 ;  /* 0x000000020000780c */ /* 0x000fe40004721670 */
[----:B--2---:R-:W-:-:S11]  /*15af0*/  PRMT R2, RZ, 0x7610, R2 ;  /* 0x00007610ff027816 */ /* 0x004fd60000000002 */
[----:B------:R-:W-:Y:S05]  /*15b00*/  @P1 BRA `(.L_x_42) ;  /* 0x0000000000041947 */ /* 0x000fea0003800000 */
[----:B------:R2:W5:Y:S02]  /*15b10*/  LDG.E.U8 R2, desc[UR14][R32.64+0x1] ;  /* 0x0000010e20027981 */ /* 0x000564000c1e1100 */
.L_x_42:
[----:B------:R-:W-:Y:S05]  /*15b20*/  BSYNC B1 ;  /* 0x0000000000017941 */ /* 0x000fea0003800000 */
.L_x_41:
        /* <DEDUP_REMOVED lines=8> */
[----:B------:R-:W-:-:S05]  /*15bb0*/  IADD3 R2, P1, R35, 0x8, RZ ;  /* 0x0000000823027810 */ /* 0x000fca0007f3e0ff */
[----:B---3--:R-:W-:-:S04]  /*15bc0*/  IMAD.X R3, RZ, RZ, R37, P1 ;  /* 0x000000ffff037224 */ /* 0x008fc800008e0625 */
[----:B------:R-:W-:-:S04]  /*15bd0*/  IMAD R3, R3, UR6, RZ ;  /* 0x0000000603037c24 */ /* 0x000fc8000f8e02ff */
[C---:B------:R-:W-:Y:S02]  /*15be0*/  IMAD R40, R2.reuse, UR7, R3 ;  /* 0x0000000702287c24 */ /* 0x040fe4000f8e0203 */
[----:B------:R-:W-:-:S03]  /*15bf0*/  IMAD.WIDE.U32 R2, R2, UR6, R38 ;  /* 0x0000000602027c25 */ /* 0x000fc6000f8e0026 */
[----:B------:R-:W-:-:S04]  /*15c00*/  IADD3 R2, P1, R2, UR8, RZ ;  /* 0x0000000802027c10 */ /* 0x000fc8000ff3e0ff */
[--C-:B------:R-:W-:Y:S02]  /*15c10*/  IADD3.X R3, R3, UR9, R40.reuse, P1, !PT ;  /* 0x0000000903037c10 */ /* 0x100fe40008ffe428 */
[----:B------:R-:W-:Y:S02]  /*15c20*/  ISETP.GE.AND P1, PT, R34, 0x9, PT ;  /* 0x000000092200780c */ /* 0x000fe40003f26270 */
[----:B------:R-:W-:Y:S02]  /*15c30*/  PRMT R40, RZ, 0x7610, R40 ;  /* 0x00007610ff287816 */ /* 0x000fe40000000028 */
[----:B------:R-:W-:-:S13]  /*15c40*/  ISETP.LT.OR P2, PT, R0, 0x1, !P1 ;  /* 0x000000010000780c */ /* 0x000fda0004f41670 */
[----:B------:R-:W-:Y:S05]  /*15c50*/  @P2 BRA `(.L_x_44) ;  /* 0x0000000000042947 */ /* 0x000fea0003800000 */
[----:B------:R3:W5:Y:S02]  /*15c60*/  LDG.E.U8 R40, desc[UR14][R2.64] ;  /* 0x0000000e02287981 */ /* 0x000764000c1e1100 */
.L_x_44:
[----:B------:R-:W-:Y:S05]  /*15c70*/  BSYNC B1 ;  /* 0x0000000000017941 */ /* 0x000fea0003800000 */
.L_x_43:
        /* <DEDUP_REMOVED lines=9> */
[----:B----4-:R-:W-:-:S11]  /*15d10*/  PRMT R4, RZ, 0x7610, R4 ;  /* 0x00007610ff047816 */ /* 0x010fd60000000004 */
[----:B------:R-:W-:Y:S05]  /*15d20*/  @P2 BRA `(.L_x_46) ;  /* 0x0000000000042947 */ /* 0x000fea0003800000 */
[----:B------:R4:W5:Y:S02]  /*15d30*/  LDG.E.U8 R4, desc[UR14][R2.64+0x1] ;  /* 0x0000010e02047981 */ /* 0x000964000c1e1100 */
.L_x_46:
[----:B------:R-:W-:Y:S05]  /*15d40*/  BSYNC B1 ;  /* 0x0000000000017941 */ /* 0x000fea0003800000 */
.L_x_45:
[----:B-----5:R-:W-:Y:S01]  /*15d50*/  LOP3.LUT R4, R4, 0xff, RZ, 0xc0, !PT ;  /* 0x000000ff04047812 */ /* 0x020fe200078ec0ff */
[----:B------:R-:W-:Y:S01]  /*15d60*/  BSSY B1, `(.L_x_47) ;  /* 0x000000b000017945 */ /* 0x000fe20003800000 */
[----:B------:R-:W-:Y:S02]  /*15d70*/  ISETP.LT.OR P3, PT, R0, 0x9, !P0 ;  /* 0x000000090000780c */ /* 0x000fe40004761670 */
[----:B------:R-:W-:-:S05]  /*15d80*/  F2FP.F16.E5M2.UNPACK_B R4, R4 ;  /* 0x00000004ff04723e */ /* 0x000fca00020004ff */
[----:B------:R-:W-:-:S05]  /*15d90*/  HADD2.F32 R4, -RZ, R4.H0_H0 ;  /* 0x20000004ff047230 */ /* 0x000fca0000004100 */
[----:B------:R-:W-:-:S04]  /*15da0*/  FMUL R4, R4, UR21 ;  /* 0x0000001504047c20 */ /* 0x000fc80008400000 */
[--C-:B------:R-:W-:Y:S01]  /*15db0*/  FFMA R5, R5, UR20, R4.reuse ;  /* 0x0000001405057c23 */ /* 0x100fe20008000004 */
[----:B------:R-:W-:-:S04]  /*15dc0*/  PRMT R4, RZ, 0x7610, R4 ;  /* 0x00007610ff047816 */ /* 0x000fc80000000004 */
[----:B------:R-:W-:-:S05]  /*15dd0*/  F2FP.SATFINITE.E5M2.F32.PACK_AB_MERGE_C R5, RZ, R5, RZ ;  /* 0x00000005ff05723e */ /* 0x000fca00048060ff */
[----:B------:R0:W-:Y:S01]  /*15de0*/  @!P2 STG.E.U8 desc[UR14][R26.64+0x1], R5 ;  /* 0x000001051a00a986 */ /* 0x0001e2000c10110e */
[----:B------:R-:W-:Y:S05]  /*15df0*/  @P3 BRA `(.L_x_48) ;  /* 0x0000000000043947 */ /* 0x000fea0003800000 */
[----:B------:R0:W5:Y:S02]  /*15e00*/  LDG.E.U8 R4, desc[UR14][R32.64+0x8] ;  /* 0x0000080e20047981 */ /* 0x000164000c1e1100 */
.L_x_48:
[----:B------:R-:W-:Y:S05]  /*15e10*/  BSYNC B1 ;  /* 0x0000000000017941 */ /* 0x000fea0003800000 */
.L_x_47:
        /* <DEDUP_REMOVED lines=12> */
.L_x_50:
[----:B------:R-:W-:Y:S05]  /*15ee0*/  BSYNC B1 ;  /* 0x0000000000017941 */ /* 0x000fea0003800000 */
.L_x_49:
        /* <DEDUP_REMOVED lines=12> */
.L_x_52:
[----:B------:R-:W-:Y:S05]  /*15fb0*/  BSYNC B1 ;  /* 0x0000000000017941 */ /* 0x000fea0003800000 */
.L_x_51:
        /* <DEDUP_REMOVED lines=12> */
.L_x_54:
[----:B------:R-:W-:Y:S05]  /*16080*/  BSYNC B1 ;  /* 0x0000000000017941 */ /* 0x000fea0003800000 */
.L_x_53:
        /* <DEDUP_REMOVED lines=12> */
.L_x_56:
[----:B------:R-:W-:Y:S05]  /*16150*/  BSYNC B1 ;  /* 0x0000000000017941 */ /* 0x000fea0003800000 */
.L_x_55:
        /* <DEDUP_REMOVED lines=12> */
.L_x_58:
[----:B------:R-:W-:Y:S05]  /*16220*/  BSYNC B1 ;  /* 0x0000000000017941 */ /* 0x000fea0003800000 */
.L_x_57:
        /* <DEDUP_REMOVED lines=12> */
.L_x_60:
[----:B------:R-:W-:Y:S05]  /*162f0*/  BSYNC B1 ;  /* 0x0000000000017941 */ /* 0x000fea0003800000 */
.L_x_59:
        /* <DEDUP_REMOVED lines=12> */
.L_x_62:
[----:B------:R-:W-:Y:S05]  /*163c0*/  BSYNC B1 ;  /* 0x0000000000017941 */ /* 0x000fea0003800000 */
.L_x_61:
        /* <DEDUP_REMOVED lines=12> */
.L_x_64:
[----:B------:R-:W-:Y:S05]  /*16490*/  BSYNC B1 ;  /* 0x0000000000017941 */ /* 0x000fea0003800000 */
.L_x_63:
        /* <DEDUP_REMOVED lines=12> */
.L_x_66:
[----:B------:R-:W-:Y:S05]  /*16560*/  BSYNC B1 ;  /* 0x0000000000017941 */ /* 0x000fea0003800000 */
.L_x_65:
        /* <DEDUP_REMOVED lines=12> */
.L_x_68:
[----:B------:R-:W-:Y:S05]  /*16630*/  BSYNC B1 ;  /* 0x0000000000017941 */ /* 0x000fea0003800000 */
.L_x_67:
        /* <DEDUP_REMOVED lines=12> */
.L_x_70:
[----:B------:R-:W-:Y:S05]  /*16700*/  BSYNC B1 ;  /* 0x0000000000017941 */ /* 0x000fea0003800000 */
.L_x_69:
        /* <DEDUP_REMOVED lines=12> */
.L_x_72:
[----:B------:R-:W-:Y:S05]  /*167d0*/  BSYNC B1 ;  /* 0x0000000000017941 */ /* 0x000fea0003800000 */
.L_x_71:
        /* <DEDUP_REMOVED lines=12> */
.L_x_74:
[----:B------:R-:W-:Y:S05]  /*168a0*/  BSYNC B1 ;  /* 0x0000000000017941 */ /* 0x000fea0003800000 */
.L_x_73:
        /* <DEDUP_REMOVED lines=12> */
.L_x_76:
[----:B------:R-:W-:Y:S05]  /*16970*/  BSYNC B1 ;  /* 0x0000000000017941 */ /* 0x000fea0003800000 */
.L_x_75:
        /* <DEDUP_REMOVED lines=12> */
.L_x_78:
[----:B------:R-:W-:Y:S05]  /*16a40*/  BSYNC B1 ;  /* 0x0000000000017941 */ /* 0x000fea0003800000 */
.L_x_77:
        /* <DEDUP_REMOVED lines=12> */
.L_x_80:
[----:B------:R-:W-:Y:S05]  /*16b10*/  BSYNC B1 ;  /* 0x0000000000017941 */ /* 0x000fea0003800000 */
.L_x_79:
        /* <DEDUP_REMOVED lines=12> */
.L_x_82:
[----:B------:R-:W-:Y:S05]  /*16be0*/  BSYNC B1 ;  /* 0x0000000000017941 */ /* 0x000fea0003800000 */
.L_x_81:
        /* <DEDUP_REMOVED lines=12> */
.L_x_84:
[----:B------:R-:W-:Y:S05]  /*16cb0*/  BSYNC B1 ;  /* 0x0000000000017941 */ /* 0x000fea0003800000 */
.L_x_83:
        /* <DEDUP_REMOVED lines=12> */
.L_x_86:
[----:B------:R-:W-:Y:S05]  /*16d80*/  BSYNC B1 ;  /* 0x0000000000017941 */ /* 0x000fea0003800000 */
.L_x_85:
        /* <DEDUP_REMOVED lines=12> */
.L_x_88:
[----:B------:R-:W-:Y:S05]  /*16e50*/  BSYNC B1 ;  /* 0x0000000000017941 */ /* 0x000fea0003800000 */
.L_x_87:
        /* <DEDUP_REMOVED lines=12> */
.L_x_90:
[----:B------:R-:W-:Y:S05]  /*16f20*/  BSYNC B1 ;  /* 0x0000000000017941 */ /* 0x000fea0003800000 */
.L_x_89:
        /* <DEDUP_REMOVED lines=12> */
.L_x_92:
[----:B------:R-:W-:Y:S05]  /*16ff0*/  BSYNC B1 ;  /* 0x0000000000017941 */ /* 0x000fea0003800000 */
.L_x_91:
        /* <DEDUP_REMOVED lines=12> */
.L_x_94:
[----:B------:R-:W-:Y:S05]  /*170c0*/  BSYNC B1 ;  /* 0x0000000000017941 */ /* 0x000fea0003800000 */
.L_x_93:
        /* <DEDUP_REMOVED lines=12> */
.L_x_96:
[----:B------:R-:W-:Y:S05]  /*17190*/  BSYNC B1 ;  /* 0x0000000000017941 */ /* 0x000fea0003800000 */
.L_x_95:
        /* <DEDUP_REMOVED lines=12> */
.L_x_98:
[----:B------:R-:W-:Y:S05]  /*17260*/  BSYNC B1 ;  /* 0x0000000000017941 */ /* 0x000fea0003800000 */
.L_x_97:
        /* <DEDUP_REMOVED lines=12> */
.L_x_100:
[----:B------:R-:W-:Y:S05]  /*17330*/  BSYNC B1 ;  /* 0x0000000000017941 */ /* 0x000fea0003800000 */
.L_x_99:
        /* <DEDUP_REMOVED lines=12> */
.L_x_102:
[----:B------:R-:W-:Y:S05]  /*17400*/  BSYNC B1 ;  /* 0x0000000000017941 */ /* 0x000fea0003800000 */
.L_x_101:
        /* <DEDUP_REMOVED lines=12> */
.L_x_104:
[----:B------:R-:W-:Y:S05]  /*174d0*/  BSYNC B1 ;  /* 0x0000000000017941 */ /* 0x000fea0003800000 */
.L_x_103:
        /* <DEDUP_REMOVED lines=12> */
.L_x_106:
[----:B------:R-:W-:Y:S05]  /*175a0*/  BSYNC B1 ;  /* 0x0000000000017941 */ /* 0x000fea0003800000 */
.L_x_105:
        /* <DEDUP_REMOVED lines=12> */
.L_x_108:
[----:B------:R-:W-:Y:S05]  /*17670*/  BSYNC B1 ;  /* 0x0000000000017941 */ /* 0x000fea0003800000 */
.L_x_107:
        /* <DEDUP_REMOVED lines=12> */
.L_x_110:
[----:B------:R-:W-:Y:S05]  /*17740*/  BSYNC B1 ;  /* 0x0000000000017941 */ /* 0x000fea0003800000 */
.L_x_109:
        /* <DEDUP_REMOVED lines=12> */
.L_x_112:
[----:B------:R-:W-:Y:S05]  /*17810*/  BSYNC B1 ;  /* 0x0000000000017941 */ /* 0x000fea0003800000 */
.L_x_111:
        /* <DEDUP_REMOVED lines=12> */
.L_x_114:
[----:B------:R-:W-:Y:S05]  /*178e0*/  BSYNC B1 ;  /* 0x0000000000017941 */ /* 0x000fea0003800000 */
.L_x_113:
        /* <DEDUP_REMOVED lines=12> */
.L_x_116:
[----:B------:R-:W-:Y:S05]  /*179b0*/  BSYNC B1 ;  /* 0x0000000000017941 */ /* 0x000fea0003800000 */
.L_x_115:
        /* <DEDUP_REMOVED lines=12> */
.L_x_118:
[----:B------:R-:W-:Y:S05]  /*17a80*/  BSYNC B1 ;  /* 0x0000000000017941 */ /* 0x000fea0003800000 */
.L_x_117:
        /* <DEDUP_REMOVED lines=12> */
.L_x_120:
[----:B------:R-:W-:Y:S05]  /*17b50*/  BSYNC B1 ;  /* 0x0000000000017941 */ /* 0x000fea0003800000 */
.L_x_119:
        /* <DEDUP_REMOVED lines=12> */
.L_x_122:
[----:B------:R-:W-:Y:S05]  /*17c20*/  BSYNC B1 ;  /* 0x0000000000017941 */ /* 0x000fea0003800000 */
.L_x_121:
        /* <DEDUP_REMOVED lines=12> */
.L_x_124:
[----:B------:R-:W-:Y:S05]  /*17cf0*/  BSYNC B1 ;  /* 0x0000000000017941 */ /* 0x000fea0003800000 */
.L_x_123:
[----:B-----5:R-:W-:Y:S01]  /*17d00*/  LOP3.LUT R4, R4, 0xff, RZ, 0xc0, !PT ;  /* 0x000000ff04047812 */ /* 0x020fe200078ec0ff */
[----:B------:R-:W-:Y:S01]  /*17d10*/  BSSY B1, `(.L_x_125) ;  /* 0x000000b000017945 */ /* 0x000fe20003800000 */
[----:B------:R-:W-:Y:S02]  /*17d20*/  ISETP.LT.OR P2, PT, R0, 0x52, !P1 ;  /* 0x000000520000780c */ /* 0x000fe40004f41670 */
[----:B------:R-:W-:-:S05]  /*17d30*/  F2FP.F16.E5M2.UNPACK_B R4, R4 ;  /* 0x00000004ff04723e */ /* 0x000fca00020004ff */
[----:B------:R-:W-:-:S05]  /*17d40*/  HADD2.F32 R4, -RZ, R4.H0_H0 ;  /* 0x20000004ff047230 */ /* 0x000fca0000004100 */
[----:B------:R-:W-:-:S04]  /*17d50*/  FMUL R4, R4, UR21 ;  /* 0x0000001504047c20 */ /* 0x000fc80008400000 */
[----:B------:R-:W-:-:S05]  /*17d60*/  FFMA R4, R172, UR20, R4 ;  /* 0x00000014ac047c23 */ /* 0x000fca0008000004 */
[----:B0-----:R-:W-:Y:S02]  /*17d70*/  F2FP.SATFINITE.E5M2.F32.PACK_AB_MERGE_C R5, RZ, R4, RZ ;  /* 0x00000004ff05723e */ /* 0x001fe400048060ff */
[----:B------:R-:W-:-:S03]  /*17d80*/  PRMT R4, RZ, 0x7610, R4 ;  /* 0x00007610ff047816 */ /* 0x000fc60000000004 */
[----:B------:R0:W-:Y:S01]  /*17d90*/  @!P3 STG.E.U8 desc[UR14][R26.64+0x50], R5 ;  /* 0x000050051a00b986 */ /* 0x0001e2000c10110e */
[----:B------:R-:W-:Y:S05]  /*17da0*/  @P2 BRA `(.L_x_126) ;  /* 0x0000000000042947 */ /* 0x000fea0003800000 */
[----:B------:R0:W5:Y:S02]  /*17db0*/  LDG.E.U8 R4, desc[UR14][R2.64+0x51] ;  /* 0x0000510e02047981 */ /* 0x000164000c1e1100 */
.L_x_126:
[----:B------:R-:W-:Y:S05]  /*17dc0*/  BSYNC B1 ;  /* 0x0000000000017941 */ /* 0x000fea0003800000 */
.L_x_125:
        /* <DEDUP_REMOVED lines=12> */
.L_x_128:
[----:B------:R-:W-:Y:S05]  /*17e90*/  BSYNC B1 ;  /* 0x0000000000017941 */ /* 0x000fea0003800000 */
.L_x_127:
        /* <DEDUP_REMOVED lines=12> */
.L_x_130:
[----:B------:R-:W-:Y:S05]  /*17f60*/  BSYNC B1 ;  /* 0x0000000000017941 */ /* 0x000fea0003800000 */
.L_x_129:
        /* <DEDUP_REMOVED lines=12> */
.L_x_132:
[----:B------:R-:W-:Y:S05]  /*18030*/  BSYNC B1 ;  /* 0x0000000000017941 */ /* 0x000fea0003800000 */
.L_x_131:
[----:B-----5:R-:W-:Y:S01]  /*18040*/  LOP3.LUT R4, R4, 0xff, RZ, 0xc0, !PT ;  /* 0x000000ff04047812 */ /* 0x020fe200078ec0ff */
[----:B------:R-:W-:Y:S01]  /*18050*/  BSSY B1, `(.L_x_133) ;  /* 0x000000b000017945 */ /* 0x000fe20003800000 */
[----:B------:R-:W-:Y:S02]  /*18060*/  ISETP.LT.OR P2, PT, R0, 0x5a, !P1 ;  /* 0x0000005a0000780c */ /* 0x000fe40004f41670 */
[----:B------:R-:W-:-:S05]  /*18070*/  F2FP.F16.E5M2.UNPACK_B R4, R4 ;  /* 0x00000004ff04723e */ /* 0x000fca00020004ff */
[----:B------:R-:W-:-:S05]  /*18080*/  HADD2.F32 R4, -RZ, R4.H0_H0 ;  /* 0x20000004ff047230 */ /* 0x000fca0000004100 */
[----:B0-----:R-:W-:Y:S01]  /*18090*/  FMUL R5, R4, UR21 ;  /* 0x0000001504057c20 */ /* 0x001fe20008400000 */
[----:B------:R-:W-:-:S03]  /*180a0*/  PRMT R4, RZ, 0x7610, R4 ;  /* 0x00007610ff047816 */ /* 0x000fc60000000004 */
[----:B------:R-:W-:-:S05]  /*180b0*/  FFMA R5, R176, UR20, R5 ;  /* 0x00000014b0057c23 */ /* 0x000fca0008000005 */
[----:B------:R-:W-:-:S05]  /*180c0*/  F2FP.SATFINITE.E5M2.F32.PACK_AB_MERGE_C R5, RZ, R5, RZ ;  /* 0x00000005ff05723e */ /* 0x000fca00048060ff */
[----:B------:R0:W-:Y:S01]  /*180d0*/  @!P3 STG.E.U8 desc[UR14][R26.64+0x58], R5 ;  /* 0x000058051a00b986 */ /* 0x0001e2000c10110e */
[----:B------:R-:W-:Y:S05]  /*180e0*/  @P2 BRA `(.L_x_134) ;  /* 0x0000000000042947 */ /* 0x000fea0003800000 */
[----:B------:R0:W5:Y:S02]  /*180f0*/  LDG.E.U8 R4, desc[UR14][R2.64+0x59] ;  /* 0x0000590e02047981 */ /* 0x000164000c1e1100 */
.L_x_134:
[----:B------:R-:W-:Y:S05]  /*18100*/  BSYNC B1 ;  /* 0x0000000000017941 */ /* 0x000fea0003800000 */
.L_x_133:
        /* <DEDUP_REMOVED lines=12> */
.L_x_136:
[----:B------:R-:W-:Y:S05]  /*181d0*/  BSYNC B1 ;  /* 0x0000000000017941 */ /* 0x000fea0003800000 */
.L_x_135:
        /* <DEDUP_REMOVED lines=12> */
.L_x_138:
[----:B------:R-:W-:Y:S05]  /*182a0*/  BSYNC B1 ;  /* 0x0000000000017941 */ /* 0x000fea0003800000 */
.L_x_137:
        /* <DEDUP_REMOVED lines=12> */
.L_x_140:
[----:B------:R-:W-:Y:S05]  /*18370*/  BSYNC B1 ;  /* 0x0000000000017941 */ /* 0x000fea0003800000 */
.L_x_139:
        /* <DEDUP_REMOVED lines=12> */
.L_x_142:
[----:B------:R-:W-:Y:S05]  /*18440*/  BSYNC B1 ;  /* 0x0000000000017941 */ /* 0x000fea0003800000 */
.L_x_141:
        /* <DEDUP_REMOVED lines=12> */
.L_x_144:
[----:B------:R-:W-:Y:S05]  /*18510*/  BSYNC B1 ;  /* 0x0000000000017941 */ /* 0x000fea0003800000 */
.L_x_143:
        /* <DEDUP_REMOVED lines=12> */
.L_x_146:
[----:B------:R-:W-:Y:S05]  /*185e0*/  BSYNC B1 ;  /* 0x0000000000017941 */ /* 0x000fea0003800000 */
.L_x_145:
        /* <DEDUP_REMOVED lines=12> */
.L_x_148:
[----:B------:R-:W-:Y:S05]  /*186b0*/  BSYNC B1 ;  /* 0x0000000000017941 */ /* 0x000fea0003800000 */
.L_x_147:
        /* <DEDUP_REMOVED lines=12> */
.L_x_150:
[----:B------:R-:W-:Y:S05]  /*18780*/  BSYNC B1 ;  /* 0x0000000000017941 */ /* 0x000fea0003800000 */
.L_x_149:
        /* <DEDUP_REMOVED lines=12> */
.L_x_152:
[----:B------:R-:W-:Y:S05]  /*18850*/  BSYNC B1 ;  /* 0x0000000000017941 */ /* 0x000fea0003800000 */
.L_x_151:
        /* <DEDUP_REMOVED lines=12> */
.L_x_154:
[----:B------:R-:W-:Y:S05]  /*18920*/  BSYNC B1 ;  /* 0x0000000000017941 */ /* 0x000fea0003800000 */
.L_x_153:
        /* <DEDUP_REMOVED lines=12> */
.L_x_156:
[----:B------:R-:W-:Y:S05]  /*189f0*/  BSYNC B1 ;  /* 0x0000000000017941 */ /* 0x000fea0003800000 */
.L_x_155:
        /* <DEDUP_REMOVED lines=12> */
.L_x_158:
[----:B------:R-:W-:Y:S05]  /*18ac0*/  BSYNC B1 ;  /* 0x0000000000017941 */ /* 0x000fea0003800000 */
.L_x_157:
        /* <DEDUP_REMOVED lines=12> */
.L_x_160:
[----:B------:R-:W-:Y:S05]  /*18b90*/  BSYNC B1 ;  /* 0x0000000000017941 */ /* 0x000fea0003800000 */
.L_x_159:
        /* <DEDUP_REMOVED lines=12> */
.L_x_162:
[----:B------:R-:W-:Y:S05]  /*18c60*/  BSYNC B1 ;  /* 0x0000000000017941 */ /* 0x000fea0003800000 */
.L_x_161:
        /* <DEDUP_REMOVED lines=12> */
.L_x_164:
[----:B------:R-:W-:Y:S05]  /*18d30*/  BSYNC B1 ;  /* 0x0000000000017941 */ /* 0x000fea0003800000 */
.L_x_163:
        /* <DEDUP_REMOVED lines=12> */
.L_x_166:
[----:B------:R-:W-:Y:S05]  /*18e00*/  BSYNC B1 ;  /* 0x0000000000017941 */ /* 0x000fea0003800000 */
.L_x_165:
        /* <DEDUP_REMOVED lines=12> */
.L_x_168:
[----:B------:R-:W-:Y:S05]  /*18ed0*/  BSYNC B1 ;  /* 0x0000000000017941 */ /* 0x000fea0003800000 */
.L_x_167:
        /* <DEDUP_REMOVED lines=12> */
.L_x_170:
[----:B------:R-:W-:Y:S05]  /*18fa0*/  BSYNC B1 ;  /* 0x0000000000017941 */ /* 0x000fea0003800000 */
.L_x_169:
        /* <DEDUP_REMOVED lines=12> */
.L_x_172:
[----:B------:R-:W-:Y:S05]  /*19070*/  BSYNC B1 ;  /* 0x0000000000017941 */ /* 0x000fea0003800000 */
.L_x_171:
        /* <DEDUP_REMOVED lines=12> */
.L_x_174:
[----:B------:R-:W-:Y:S05]  /*19140*/  BSYNC B1 ;  /* 0x0000000000017941 */ /* 0x000fea0003800000 */
.L_x_173:
        /* <DEDUP_REMOVED lines=12> */
.L_x_176:
[----:B------:R-:W-:Y:S05]  /*19210*/  BSYNC B1 ;  /* 0x0000000000017941 */ /* 0x000fea0003800000 */
.L_x_175:
        /* <DEDUP_REMOVED lines=12> */
.L_x_178:
[----:B------:R-:W-:Y:S05]  /*192e0*/  BSYNC B1 ;  /* 0x0000000000017941 */ /* 0x000fea0003800000 */
.L_x_177:
        /* <DEDUP_REMOVED lines=12> */
.L_x_180:
[----:B------:R-:W-:Y:S05]  /*193b0*/  BSYNC B1 ;  /* 0x0000000000017941 */ /* 0x000fea0003800000 */
.L_x_179:
        /* <DEDUP_REMOVED lines=12> */
.L_x_182:
[----:B------:R-:W-:Y:S05]  /*19480*/  BSYNC B1 ;  /* 0x0000000000017941 */ /* 0x000fea0003800000 */
.L_x_181:
        /* <DEDUP_REMOVED lines=12> */
.L_x_184:
[----:B------:R-:W-:Y:S05]  /*19550*/  BSYNC B1 ;  /* 0x0000000000017941 */ /* 0x000fea0003800000 */
.L_x_183:
        /* <DEDUP_REMOVED lines=12> */
.L_x_186:
[----:B------:R-:W-:Y:S05]  /*19620*/  BSYNC B1 ;  /* 0x0000000000017941 */ /* 0x000fea0003800000 */
.L_x_185:
        /* <DEDUP_REMOVED lines=12> */
.L_x_188:
[----:B------:R-:W-:Y:S05]  /*196f0*/  BSYNC B1 ;  /* 0x0000000000017941 */ /* 0x000fea0003800000 */
.L_x_187:
        /* <DEDUP_REMOVED lines=12> */
.L_x_190:
[----:B------:R-:W-:Y:S05]  /*197c0*/  BSYNC B1 ;  /* 0x0000000000017941 */ /* 0x000fea0003800000 */
.L_x_189:
        /* <DEDUP_REMOVED lines=12> */
.L_x_192:
[----:B------:R-:W-:Y:S05]  /*19890*/  BSYNC B1 ;  /* 0x0000000000017941 */ /* 0x000fea0003800000 */
.L_x_191:
        /* <DEDUP_REMOVED lines=12> */
.L_x_194:
[----:B------:R-:W-:Y:S05]  /*19960*/  BSYNC B1 ;  /* 0x0000000000017941 */ /* 0x000fea0003800000 */
.L_x_193:
        /* <DEDUP_REMOVED lines=12> */
.L_x_196:
[----:B------:R-:W-:Y:S05]  /*19a30*/  BSYNC B1 ;  /* 0x0000000000017941 */ /* 0x000fea0003800000 */
.L_x_195:
        /* <DEDUP_REMOVED lines=12> */
.L_x_198:
[----:B------:R-:W-:Y:S05]  /*19b00*/  BSYNC B1 ;  /* 0x0000000000017941 */ /* 0x000fea0003800000 */
.L_x_197:
        /* <DEDUP_REMOVED lines=12> */
.L_x_200:
[----:B------:R-:W-:Y:S05]  /*19bd0*/  BSYNC B1 ;  /* 0x0000000000017941 */ /* 0x000fea0003800000 */
.L_x_199:
        /* <DEDUP_REMOVED lines=12> */
.L_x_202:
[----:B------:R-:W-:Y:S05]  /*19ca0*/  BSYNC B1 ;  /* 0x0000000000017941 */ /* 0x000fea0003800000 */
.L_x_201:
        /* <DEDUP_REMOVED lines=12> */
.L_x_204:
[----:B------:R-:W-:Y:S05]  /*19d70*/  BSYNC B1 ;  /* 0x0000000000017941 */ /* 0x000fea0003800000 */
.L_x_203:
        /* <DEDUP_REMOVED lines=12> */
.L_x_206:
[----:B------:R-:W-:Y:S05]  /*19e40*/  BSYNC B1 ;  /* 0x0000000000017941 */ /* 0x000fea0003800000 */
.L_x_205:
        /* <DEDUP_REMOVED lines=12> */
.L_x_208:
[----:B------:R-:W-:Y:S05]  /*19f10*/  BSYNC B1 ;  /* 0x0000000000017941 */ /* 0x000fea0003800000 */
.L_x_207:
        /* <DEDUP_REMOVED lines=12> */
.L_x_210:
[----:B------:R-:W-:Y:S05]  /*19fe0*/  BSYNC B1 ;  /* 0x0000000000017941 */ /* 0x000fea0003800000 */
.L_x_209:
        /* <DEDUP_REMOVED lines=12> */
.L_x_212:
[----:B------:R-:W-:Y:S05]  /*1a0b0*/  BSYNC B1 ;  /* 0x0000000000017941 */ /* 0x000fea0003800000 */
.L_x_211:
        /* <DEDUP_REMOVED lines=12> */
.L_x_214:
[----:B------:R-:W-:Y:S05]  /*1a180*/  BSYNC B1 ;  /* 0x0000000000017941 */ /* 0x000fea0003800000 */
.L_x_213:
        /* <DEDUP_REMOVED lines=12> */
.L_x_216:
[----:B------:R-:W-:Y:S05]  /*1a250*/  BSYNC B1 ;  /* 0x0000000000017941 */ /* 0x000fea0003800000 */
.L_x_215:
        /* <DEDUP_REMOVED lines=12> */
.L_x_218:
[----:B------:R-:W-:Y:S05]  /*1a320*/  BSYNC B1 ;  /* 0x0000000000017941 */ /* 0x000fea0003800000 */
.L_x_217:
        /* <DEDUP_REMOVED lines=12> */
.L_x_220:
[----:B------:R-:W-:Y:S05]  /*1a3f0*/  BSYNC B1 ;  /* 0x0000000000017941 */ /* 0x000fea0003800000 */
.L_x_219:
        /* <DEDUP_REMOVED lines=12> */
.L_x_222:
[----:B------:R-:W-:Y:S05]  /*1a4c0*/  BSYNC B1 ;  /* 0x0000000000017941 */ /* 0x000fea0003800000 */
.L_x_221:
        /* <DEDUP_REMOVED lines=12> */
.L_x_224:
[----:B------:R-:W-:Y:S05]  /*1a590*/  BSYNC B1 ;  /* 0x0000000000017941 */ /* 0x000fea0003800000 */
.L_x_223:
        /* <DEDUP_REMOVED lines=12> */
.L_x_226:
[----:B------:R-:W-:Y:S05]  /*1a660*/  BSYNC B1 ;  /* 0x0000000000017941 */ /* 0x000fea0003800000 */
.L_x_225:
        /* <DEDUP_REMOVED lines=12> */
.L_x_228:
[----:B------:R-:W-:Y:S05]  /*1a730*/  BSYNC B1 ;  /* 0x0000000000017941 */ /* 0x000fea0003800000 */
.L_x_227:
        /* <DEDUP_REMOVED lines=12> */
.L_x_230:
[----:B------:R-:W-:Y:S05]  /*1a800*/  BSYNC B1 ;  /* 0x0000000000017941 */ /* 0x000fea0003800000 */
.L_x_229:
        /* <DEDUP_REMOVED lines=12> */
.L_x_232:
[----:B------:R-:W-:Y:S05]  /*1a8d0*/  BSYNC B1 ;  /* 0x0000000000017941 */ /* 0x000fea0003800000 */
.L_x_231:
        /* <DEDUP_REMOVED lines=12> */
.L_x_234:
[----:B------:R-:W-:Y:S05]  /*1a9a0*/  BSYNC B1 ;  /* 0x0000000000017941 */ /* 0x000fea0003800000 */
.L_x_233:
        /* <DEDUP_REMOVED lines=12> */
.L_x_236:
[----:B------:R-:W-:Y:S05]  /*1aa70*/  BSYNC B1 ;  /* 0x0000000000017941 */ /* 0x000fea0003800000 */
.L_x_235:
        /* <DEDUP_REMOVED lines=12> */
.L_x_238:
[----:B------:R-:W-:Y:S05]  /*1ab40*/  BSYNC B1 ;  /* 0x0000000000017941 */ /* 0x000fea0003800000 */
.L_x_237:
        /* <DEDUP_REMOVED lines=12> */
.L_x_240:
[----:B------:R-:W-:Y:S05]  /*1ac10*/  BSYNC B1 ;  /* 0x0000000000017941 */ /* 0x000fea0003800000 */
.L_x_239:
        /* <DEDUP_REMOVED lines=12> */
.L_x_242:
[----:B------:R-:W-:Y:S05]  /*1ace0*/  BSYNC B1 ;  /* 0x0000000000017941 */ /* 0x000fea0003800000 */
.L_x_241:
        /* <DEDUP_REMOVED lines=12> */
.L_x_244:
[----:B------:R-:W-:Y:S05]  /*1adb0*/  BSYNC B1 ;  /* 0x0000000000017941 */ /* 0x000fea0003800000 */
.L_x_243:
        /* <DEDUP_REMOVED lines=12> */
.L_x_246:
[----:B------:R-:W-:Y:S05]  /*1ae80*/  BSYNC B1 ;  /* 0x0000000000017941 */ /* 0x000fea0003800000 */
.L_x_245:
        /* <DEDUP_REMOVED lines=12> */
.L_x_248:
[----:B------:R-:W-:Y:S05]  /*1af50*/  BSYNC B1 ;  /* 0x0000000000017941 */ /* 0x000fea0003800000 */
.L_x_247:
        /* <DEDUP_REMOVED lines=12> */
.L_x_250:
[----:B------:R-:W-:Y:S05]  /*1b020*/  BSYNC B1 ;  /* 0x0000000000017941 */ /* 0x000fea0003800000 */
.L_x_249:
        /* <DEDUP_REMOVED lines=12> */
.L_x_252:
[----:B------:R-:W-:Y:S05]  /*1b0f0*/  BSYNC B1 ;  /* 0x0000000000017941 */ /* 0x000fea0003800000 */
.L_x_251:
        /* <DEDUP_REMOVED lines=12> */
.L_x_254:
[----:B------:R-:W-:Y:S05]  /*1b1c0*/  BSYNC B1 ;  /* 0x0000000000017941 */ /* 0x000fea0003800000 */
.L_x_253:
        /* <DEDUP_REMOVED lines=12> */
.L_x_256:
[----:B------:R-:W-:Y:S05]  /*1b290*/  BSYNC B1 ;  /* 0x0000000000017941 */ /* 0x000fea0003800000 */
.L_x_255:
[----:B0-----:R-:W2:Y:S01]  /*1b2a0*/  LDL.LU R5, [R1+0x200] ;  /* 0x0002000001057983 */ /* 0x001ea20000300800 */
[----:B-----5:R-:W-:Y:S01]  /*1b2b0*/  LOP3.LUT R4, R4, 0xff, RZ, 0xc0, !PT ;  /* 0x000000ff04047812 */ /* 0x020fe200078ec0ff */
[----:B------:R-:W-:Y:S01]  /*1b2c0*/  BSSY B1, `(.L_x_257) ;  /* 0x000000b000017945 */ /* 0x000fe20003800000 */
[----:B------:R-:W-:Y:S02]  /*1b2d0*/  ISETP.LT.OR P2, PT, R0, 0xda, !P0 ;  /* 0x000000da0000780c */ /* 0x000fe40004741670 */
[----:B------:R-:W-:-:S05]  /*1b2e0*/  F2FP.F16.E5M2.UNPACK_B R4, R4 ;  /* 0x00000004ff04723e */ /* 0x000fca00020004ff */
[----:B------:R-:W-:-:S05]  /*1b2f0*/  HADD2.F32 R4, -RZ, R4.H0_H0 ;  /* 0x20000004ff047230 */ /* 0x000fca0000004100 */
[----:B------:R-:W-:-:S04]  /*1b300*/  FMUL R4, R4, UR21 ;  /* 0x0000001504047c20 */ /* 0x000fc80008400000 */
[----:B--2---:R-:W-:-:S05]  /*1b310*/  FFMA R4, R5, UR20, R4 ;  /* 0x0000001405047c23 */ /* 0x004fca0008000004 */
[----:B------:R-:W-:Y:S02]  /*1b320*/  F2FP.SATFINITE.E5M2.F32.PACK_AB_MERGE_C R5, RZ, R4, RZ ;  /* 0x00000004ff05723e */ /* 0x000fe400048060ff */
[----:B------:R-:W-:-:S03]  /*1b330*/  PRMT R4, RZ, 0x7610, R4 ;  /* 0x00007610ff047816 */ /* 0x000fc60000000004 */
[----:B------:R0:W-:Y:S01]  /*1b340*/  @!P3 STG.E.U8 desc[UR14][R24.64+0xd8], R5 ;  /* 0x0000d8051800b986 */ /* 0x0001e2000c10110e */
[----:B------:R-:W-:Y:S05]  /*1b350*/  @P2 BRA `(.L_x_258) ;  /* 0x0000000000042947 */ /* 0x000fea0003800000 */
[----:B------:R2:W5:Y:S02]  /*1b360*/  LDG.E.U8 R4, desc[UR14][R32.64+0xd9] ;  /* 0x0000d90e20047981 */ /* 0x000564000c1e1100 */
.L_x_258:
[----:B------:R-:W-:Y:S05]  /*1b370*/  BSYNC B1 ;  /* 0x0000000000017941 */ /* 0x000fea0003800000 */
.L_x_257:
[----:B0-----:R-:W3:Y:S01]  /*1b380*/  LDL.LU R5, [R1+0x204] ;  /* 0x0002040001057983 */ /* 0x001ee20000300800 */
[----:B-----5:R-:W-:Y:S01]  /*1b390*/  LOP3.LUT R4, R4, 0xff, RZ, 0xc0, !PT ;  /* 0x000000ff04047812 */ /* 0x020fe200078ec0ff */
[----:B------:R-:W-:Y:S01]  /*1b3a0*/  BSSY B1, `(.L_x_259) ;  /* 0x000000b000017945 */ /* 0x000fe20003800000 */
[----:B------:R-:W-:Y:S02]  /*1b3b0*/  ISETP.LT.OR P3, PT, R0, 0xd9, !P1 ;  /* 0x000000d90000780c */ /* 0x000fe40004f61670 */
[----:B------:R-:W-:-:S05]  /*1b3c0*/  F2FP.F16.E5M2.UNPACK_B R4, R4 ;  /* 0x00000004ff04723e */ /* 0x000fca00020004ff */
[----:B------:R-:W-:-:S05]  /*1b3d0*/  HADD2.F32 R4, -RZ, R4.H0_H0 ;  /* 0x20000004ff047230 */ /* 0x000fca0000004100 */
[----:B------:R-:W-:-:S04]  /*1b3e0*/  FMUL R4, R4, UR21 ;  /* 0x0000001504047c20 */ /* 0x000fc80008400000 */
[----:B---3--:R-:W-:-:S05]  /*1b3f0*/  FFMA R4, R5, UR20, R4 ;  /* 0x0000001405047c23 */ /* 0x008fca0008000004 */
[----:B------:R-:W-:Y:S02]  /*1b400*/  F2FP.SATFINITE.E5M2.F32.PACK_AB_MERGE_C R5, RZ, R4, RZ ;  /* 0x00000004ff05723e */ /* 0x000fe400048060ff */
[----:B------:R-:W-:-:S03]  /*1b410*/  PRMT R4, RZ, 0x7610, R4 ;  /* 0x00007610ff047816 */ /* 0x000fc60000000004 */
[----:B------:R0:W-:Y:S01]  /*1b420*/  @!P2 STG.E.U8 desc[UR14][R24.64+0xd9], R5 ;  /* 0x0000d9051800a986 */ /* 0x0001e2000c10110e */
[----:B------:R-:W-:Y:S05]  /*1b430*/  @P3 BRA `(.L_x_260) ;  /* 0x0000000000043947 */ /* 0x000fea0003800000 */
[----:B------:R3:W5:Y:S02]  /*1b440*/  LDG.E.U8 R4, desc[UR14][R2.64+0xd8] ;  /* 0x0000d80e02047981 */ /* 0x000764000c1e1100 */
.L_x_260:
[----:B------:R-:W-:Y:S05]  /*1b450*/  BSYNC B1 ;  /* 0x0000000000017941 */ /* 0x000fea0003800000 */
.L_x_259:
        /* <DEDUP_REMOVED lines=13> */
.L_x_262:
[----:B------:R-:W-:Y:S05]  /*1b530*/  BSYNC B1 ;  /* 0x0000000000017941 */ /* 0x000fea0003800000 */
.L_x_261:
        /* <DEDUP_REMOVED lines=13> */
.L_x_264:
[----:B------:R-:W-:Y:S05]  /*1b610*/  BSYNC B1 ;  /* 0x0000000000017941 */ /* 0x000fea0003800000 */
.L_x_263:
        /* <DEDUP_REMOVED lines=13> */
.L_x_266:
[----:B------:R-:W-:Y:S05]  /*1b6f0*/  BSYNC B1 ;  /* 0x0000000000017941 */ /* 0x000fea0003800000 */
.L_x_265:
        /* <DEDUP_REMOVED lines=13> */
.L_x_268:
[----:B------:R-:W-:Y:S05]  /*1b7d0*/  BSYNC B1 ;  /* 0x0000000000017941 */ /* 0x000fea0003800000 */
.L_x_267:
        /* <DEDUP_REMOVED lines=13> */
.L_x_270:
[----:B------:R-:W-:Y:S05]  /*1b8b0*/  BSYNC B1 ;  /* 0x0000000000017941 */ /* 0x000fea0003800000 */
.L_x_269:
        /* <DEDUP_REMOVED lines=13> */
.L_x_272:
[----:B------:R-:W-:Y:S05]  /*1b990*/  BSYNC B1 ;  /* 0x0000000000017941 */ /* 0x000fea0003800000 */
.L_x_271:
        /* <DEDUP_REMOVED lines=13> */
.L_x_274:
[----:B------:R-:W-:Y:S05]  /*1ba70*/  BSYNC B1 ;  /* 0x0000000000017941 */ /* 0x000fea0003800000 */
.L_x_273:
        /* <DEDUP_REMOVED lines=13> */
.L_x_276:
[----:B------:R-:W-:Y:S05]  /*1bb50*/  BSYNC B1 ;  /* 0x0000000000017941 */ /* 0x000fea0003800000 */
.L_x_275:
        /* <DEDUP_REMOVED lines=13> */
.L_x_278:
[----:B------:R-:W-:Y:S05]  /*1bc30*/  BSYNC B1 ;  /* 0x0000000000017941 */ /* 0x000fea0003800000 */
.L_x_277:
        /* <DEDUP_REMOVED lines=13> */
.L_x_280:
[----:B------:R-:W-:Y:S05]  /*1bd10*/  BSYNC B1 ;  /* 0x0000000000017941 */ /* 0x000fea0003800000 */
.L_x_279:
        /* <DEDUP_REMOVED lines=13> */
.L_x_282:
[----:B------:R-:W-:Y:S05]  /*1bdf0*/  BSYNC B1 ;  /* 0x0000000000017941 */ /* 0x000fea0003800000 */
.L_x_281:
        /* <DEDUP_REMOVED lines=13> */
.L_x_284:
[----:B------:R-:W-:Y:S05]  /*1bed0*/  BSYNC B1 ;  /* 0x0000000000017941 */ /* 0x000fea0003800000 */
.L_x_283:
        /* <DEDUP_REMOVED lines=13> */
.L_x_286:
[----:B------:R-:W-:Y:S05]  /*1bfb0*/  BSYNC B1 ;  /* 0x0000000000017941 */ /* 0x000fea0003800000 */
.L_x_285:
        /* <DEDUP_REMOVED lines=13> */
.L_x_288:
[----:B------:R-:W-:Y:S05]  /*1c090*/  BSYNC B1 ;  /* 0x0000000000017941 */ /* 0x000fea0003800000 */
.L_x_287:
        /* <DEDUP_REMOVED lines=13> */
.L_x_290:
[----:B------:R-:W-:Y:S05]  /*1c170*/  BSYNC B1 ;  /* 0x0000000000017941 */ /* 0x000fea0003800000 */
.L_x_289:
        /* <DEDUP_REMOVED lines=13> */
.L_x_292:
[----:B------:R-:W-:Y:S05]  /*1c250*/  BSYNC B1 ;  /* 0x0000000000017941 */ /* 0x000fea0003800000 */
.L_x_291:
        /* <DEDUP_REMOVED lines=13> */
.L_x_294:
[----:B------:R-:W-:Y:S05]  /*1c330*/  BSYNC B1 ;  /* 0x0000000000017941 */ /* 0x000fea0003800000 */
.L_x_293:
[----:B------:R-:W2:Y:S01]  /*1c340*/  LDL.LU R7, [R1+0x24c] ;  /* 0x00024c0001077983 */ /* 0x000ea20000300800 */
[----:B-----5:R-:W-:Y:S01]  /*1c350*/  LOP3.LUT R4, R4, 0xff, RZ, 0xc0, !PT ;  /* 0x000000ff04047812 */ /* 0x020fe200078ec0ff */
[----:B------:R-:W-:Y:S01]  /*1c360*/  BSSY B1, `(.L_x_295) ;  /* 0x0000013000017945 */ /* 0x000fe20003800000 */
[----:B0-----:R-:W-:Y:S02]  /*1c370*/  IADD3 R5, P0, R35, 0x80, RZ ;  /* 0x0000008023057810 */ /* 0x001fe40007f1e0ff */
[----:B------:R-:W-:-:S03]  /*1c380*/  F2FP.F16.E5M2.UNPACK_B R4, R4 ;  /* 0x00000004ff04723e */ /* 0x000fc600020004ff */
[----:B--234-:R-:W-:Y:S01]  /*1c390*/  IMAD.X R2, RZ, RZ, R37, P0 ;  /* 0x000000ffff027224 */ /* 0x01cfe200000e0625 */
[----:B------:R-:W-:Y:S01]  /*1c3a0*/  ISETP.GE.AND P0, PT, R34, 0x81, PT ;  /* 0x000000812200780c */ /* 0x000fe20003f06270 */
[----:B------:R-:W-:Y:S02]  /*1c3b0*/  HADD2.F32 R4, -RZ, R4.H0_H0 ;  /* 0x20000004ff047230 */ /* 0x000fe40000004100 */
[----:B------:R-:W-:Y:S01]  /*1c3c0*/  IMAD R6, R2, UR6, RZ ;  /* 0x0000000602067c24 */ /* 0x000fe2000f8e02ff */
[----:B------:R-:W-:Y:S01]  /*1c3d0*/  ISETP.LT.OR P3, PT, R0, 0x1, !P0 ;  /* 0x000000010000780c */ /* 0x000fe20004761670 */
[----:B------:R-:W-:-:S04]  /*1c3e0*/  IMAD.WIDE.U32 R2, R5, UR6, R38 ;  /* 0x0000000605027c25 */ /* 0x000fc8000f8e0026 */
[----:B------:R-:W-:Y:S01]  /*1c3f0*/  FMUL R4, R4, UR21 ;  /* 0x0000001504047c20 */ /* 0x000fe20008400000 */
[----:B------:R-:W-:Y:S01]  /*1c400*/  IMAD R5, R5, UR7, R6 ;  /* 0x0000000705057c24 */ /* 0x000fe2000f8e0206 */
[----:B------:R-:W-:-:S04]  /*1c410*/  IADD3 R2, P2, R2, UR8, RZ ;  /* 0x0000000802027c10 */ /* 0x000fc8000ff5e0ff */
[----:B------:R-:W-:Y:S01]  /*1c420*/  IADD3.X R3, R3, UR9, R5, P2, !PT ;  /* 0x0000000903037c10 */ /* 0x000fe200097fe405 */
[----:B------:R-:W-:-:S05]  /*1c430*/  FFMA R4, R7, UR20, R4 ;  /* 0x0000001407047c23 */ /* 0x000fca0008000004 */
[----:B------:R-:W-:Y:S02]  /*1c440*/  F2FP.SATFINITE.E5M2.F32.PACK_AB_MERGE_C R7, RZ, R4, RZ ;  /* 0x00000004ff07723e */ /* 0x000fe400048060ff */
[----:B------:R-:W-:-:S03]  /*1c450*/  PRMT R4, RZ, 0x7610, R4 ;  /* 0x00007610ff047816 */ /* 0x000fc60000000004 */
[----:B------:R0:W-:Y:S01]  /*1c460*/  @!P1 STG.E.U8 desc[UR14][R26.64+0xf9], R7 ;  /* 0x0000f9071a009986 */ /* 0x0001e2000c10110e */
[----:B------:R-:W-:Y:S05]  /*1c470*/  @P3 BRA `(.L_x_296) ;  /* 0x0000000000043947 */ /* 0x000fea0003800000 */
[----:B------:R2:W5:Y:S02]  /*1c480*/  LDG.E.U8 R4, desc[UR14][R2.64] ;  /* 0x0000000e02047981 */ /* 0x000564000c1e1100 */
.L_x_296:
[----:B------:R-:W-:Y:S05]  /*1c490*/  BSYNC B1 ;  /* 0x0000000000017941 */ /* 0x000fea0003800000 */
.L_x_295:
[----:B------:R-:W3:Y:S01]  /*1c4a0*/  LDL.LU R5, [R1+0x250] ;  /* 0x0002500001057983 */ /* 0x000ee20000300800 */
        /* <DEDUP_REMOVED lines=12> */
.L_x_298:
[----:B------:R-:W-:Y:S05]  /*1c570*/  BSYNC B1 ;  /* 0x0000000000017941 */ /* 0x000fea0003800000 */
.L_x_297:
[----:B---3--:R-:W3:Y:S01]  /*1c580*/  LDL.LU R5, [R1+0x254] ;  /* 0x0002540001057983 */ /* 0x008ee20000300800 */
[----:B-----5:R-:W-:Y:S01]  /*1c590*/  LOP3.LUT R4, R4, 0xff, RZ, 0xc0, !PT ;  /* 0x000000ff04047812 */ /* 0x020fe200078ec0ff */
[----:B------:R-:W-:Y:S01]  /*1c5a0*/  BSSY B1, `(.L_x_299) ;  /* 0x0000013000017945 */ /* 0x000fe20003800000 */
[----:B------:R-:W-:Y:S02]  /*1c5b0*/  IADD3 R35, P1, R35, 0x88, RZ ;  /* 0x0000008823237810 */ /* 0x000fe40007f3e0ff */
[----:B------:R-:W-:Y:S02]  /*1c5c0*/  F2FP.F16.E5M2.UNPACK_B R4, R4 ;  /* 0x00000004ff04723e */ /* 0x000fe400020004ff */
[----:B------:R-:W-:Y:S01]  /*1c5d0*/  PRMT R6, RZ, 0x7610, R6 ;  /* 0x00007610ff067816 */ /* 0x000fe20000000006 */
[----:B------:R-:W-:Y:S01]  /*1c5e0*/  IMAD.X R36, RZ, RZ, R37, P1 ;  /* 0x000000ffff247224 */ /* 0x000fe200008e0625 */
[----:B------:R-:W-:Y:S01]  /*1c5f0*/  ISETP.GE.AND P1, PT, R34, 0x89, PT ;  /* 0x000000892200780c */ /* 0x000fe20003f26270 */
[----:B------:R-:W-:-:S02]  /*1c600*/  HADD2.F32 R4, -RZ, R4.H0_H0 ;  /* 0x20000004ff047230 */ /* 0x000fc40000004100 */
[----:B------:R-:W-:Y:S01]  /*1c610*/  IMAD R36, R36, UR6, RZ ;  /* 0x0000000624247c24 */ /* 0x000fe2000f8e02ff */
[----:B------:R-:W-:Y:S01]  /*1c620*/  ISETP.LT.OR P5, PT, R0, 0x1, !P1 ;  /* 0x000000010000780c */ /* 0x000fe20004fa1670 */
[----:B------:R-:W-:-:S04]  /*1c630*/  IMAD.WIDE.U32 R38, R35, UR6, R38 ;  /* 0x0000000623267c25 */ /* 0x000fc8000f8e0026 */
[----:B------:R-:W-:Y:S01]  /*1c640*/  FMUL R4, R4, UR21 ;  /* 0x0000001504047c20 */ /* 0x000fe20008400000 */
[----:B------:R-:W-:-:S03]  /*1c650*/  IMAD R35, R35, UR7, R36 ;  /* 0x0000000723237c24 */ /* 0x000fc6000f8e0224 */
[----:B---3--:R-:W-:Y:S01]  /*1c660*/  FFMA R5, R5, UR20, R4 ;  /* 0x0000001405057c23 */ /* 0x008fe20008000004 */
[----:B------:R-:W-:-:S04]  /*1c670*/  IADD3 R4, P3, R38, UR8, RZ ;  /* 0x0000000826047c10 */ /* 0x000fc8000ff7e0ff */
[----:B0-----:R-:W-:Y:S02]  /*1c680*/  F2FP.SATFINITE.E5M2.F32.PACK_AB_MERGE_C R7, RZ, R5, RZ ;  /* 0x00000005ff07723e */ /* 0x001fe400048060ff */
[----:B------:R-:W-:-:S03]  /*1c690*/  IADD3.X R5, R39, UR9, R35, P3, !PT ;  /* 0x0000000927057c10 */ /* 0x000fc60009ffe423 */
[----:B------:R0:W-:Y:S01]  /*1c6a0*/  @!P2 STG.E.U8 desc[UR14][R30.64+0x1], R7 ;  /* 0x000001071e00a986 */ /* 0x0001e2000c10110e */
[----:B------:R-:W-:Y:S05]  /*1c6b0*/  @P5 BRA `(.L_x_300) ;  /* 0x0000000000045947 */ /* 0x000fea0003800000 */
[----:B------:R3:W5:Y:S02]  /*1c6c0*/  LDG.E.U8 R6, desc[UR14][R4.64] ;  /* 0x0000000e04067981 */ /* 0x000764000c1e1100 */
.L_x_300:
[----:B------:R-:W-:Y:S05]  /*1c6d0*/  BSYNC B1 ;  /* 0x0000000000017941 */ /* 0x000fea0003800000 */
.L_x_299:
        /* <DEDUP_REMOVED lines=13> */
.L_x_302:
[----:B------:R-:W-:Y:S05]  /*1c7b0*/  BSYNC B1 ;  /* 0x0000000000017941 */ /* 0x000fea0003800000 */
.L_x_301:
        /* <DEDUP_REMOVED lines=13> */
.L_x_304:
[----:B------:R-:W-:Y:S05]  /*1c890*/  BSYNC B1 ;  /* 0x0000000000017941 */ /* 0x000fea0003800000 */
.L_x_303:
        /* <DEDUP_REMOVED lines=13> */
.L_x_306:
[----:B------:R-:W-:Y:S05]  /*1c970*/  BSYNC B1 ;  /* 0x0000000000017941 */ /* 0x000fea0003800000 */
.L_x_305:
        /* <DEDUP_REMOVED lines=13> */
.L_x_308:
[----:B------:R-:W-:Y:S05]  /*1ca50*/  BSYNC B1 ;  /* 0x0000000000017941 */ /* 0x000fea0003800000 */
.L_x_307:
        /* <DEDUP_REMOVED lines=13> */
.L_x_310:
[----:B------:R-:W-:Y:S05]  /*1cb30*/  BSYNC B1 ;  /* 0x0000000000017941 */ /* 0x000fea0003800000 */
.L_x_309:
        /* <DEDUP_REMOVED lines=13> */
.L_x_312:
[----:B------:R-:W-:Y:S05]  /*1cc10*/  BSYNC B1 ;  /* 0x0000000000017941 */ /* 0x000fea0003800000 */
.L_x_311:
        /* <DEDUP_REMOVED lines=13> */
.L_x_314:
[----:B------:R-:W-:Y:S05]  /*1ccf0*/  BSYNC B1 ;  /* 0x0000000000017941 */ /* 0x000fea0003800000 */
.L_x_313:
        /* <DEDUP_REMOVED lines=13> */
.L_x_316:
[----:B------:R-:W-:Y:S05]  /*1cdd0*/  BSYNC B1 ;  /* 0x0000000000017941 */ /* 0x000fea0003800000 */
.L_x_315:
        /* <DEDUP_REMOVED lines=13> */
.L_x_318:
[----:B------:R-:W-:Y:S05]  /*1ceb0*/  BSYNC B1 ;  /* 0x0000000000017941 */ /* 0x000fea0003800000 */
.L_x_317:
        /* <DEDUP_REMOVED lines=13> */
.L_x_320:
[----:B------:R-:W-:Y:S05]  /*1cf90*/  BSYNC B1 ;  /* 0x0000000000017941 */ /* 0x000fea0003800000 */
.L_x_319:
        /* <DEDUP_REMOVED lines=13> */
.L_x_322:
[----:B------:R-:W-:Y:S05]  /*1d070*/  BSYNC B1 ;  /* 0x0000000000017941 */ /* 0x000fea0003800000 */
.L_x_321:
        /* <DEDUP_REMOVED lines=13> */
.L_x_324:
[----:B------:R-:W-:Y:S05]  /*1d150*/  BSYNC B1 ;  /* 0x0000000000017941 */ /* 0x000fea0003800000 */
.L_x_323:
        /* <DEDUP_REMOVED lines=13> */
.L_x_326:
[----:B------:R-:W-:Y:S05]  /*1d230*/  BSYNC B1 ;  /* 0x0000000000017941 */ /* 0x000fea0003800000 */
.L_x_325:
        /* <DEDUP_REMOVED lines=13> */
.L_x_328:
[----:B------:R-:W-:Y:S05]  /*1d310*/  BSYNC B1 ;  /* 0x0000000000017941 */ /* 0x000fea0003800000 */
.L_x_327:
        /* <DEDUP_REMOVED lines=13> */
.L_x_330:
[----:B------:R-:W-:Y:S05]  /*1d3f0*/  BSYNC B1 ;  /* 0x0000000000017941 */ /* 0x000fea0003800000 */
.L_x_329:
        /* <DEDUP_REMOVED lines=13> */
.L_x_332:
[----:B------:R-:W-:Y:S05]  /*1d4d0*/  BSYNC B1 ;  /* 0x0000000000017941 */ /* 0x000fea0003800000 */
.L_x_331:
        /* <DEDUP_REMOVED lines=13> */
.L_x_334:
[----:B------:R-:W-:Y:S05]  /*1d5b0*/  BSYNC B1 ;  /* 0x0000000000017941 */ /* 0x000fea0003800000 */
.L_x_333:
        /* <DEDUP_REMOVED lines=13> */
.L_x_336:
[----:B------:R-:W-:Y:S05]  /*1d690*/  BSYNC B1 ;  /* 0x0000000000017941 */ /* 0x000fea0003800000 */
.L_x_335:
        /* <DEDUP_REMOVED lines=13> */
.L_x_338:
[----:B------:R-:W-:Y:S05]  /*1d770*/  BSYNC B1 ;  /* 0x0000000000017941 */ /* 0x000fea0003800000 */
.L_x_337:
        /* <DEDUP_REMOVED lines=13> */
.L_x_340:
[----:B------:R-:W-:Y:S05]  /*1d850*/  BSYNC B1 ;  /* 0x0000000000017941 */ /* 0x000fea0003800000 */
.L_x_339:
        /* <DEDUP_REMOVED lines=13> */
.L_x_342:
[----:B------:R-:W-:Y:S05]  /*1d930*/  BSYNC B1 ;  /* 0x0000000000017941 */ /* 0x000fea0003800000 */
.L_x_341:
        /* <DEDUP_REMOVED lines=13> */
.L_x_344:
[----:B------:R-:W-:Y:S05]  /*1da10*/  BSYNC B1 ;  /* 0x0000000000017941 */ /* 0x000fea0003800000 */
.L_x_343:
        /* <DEDUP_REMOVED lines=13> */
.L_x_346:
[----:B------:R-:W-:Y:S05]  /*1daf0*/  BSYNC B1 ;  /* 0x0000000000017941 */ /* 0x000fea0003800000 */
.L_x_345:
        /* <DEDUP_REMOVED lines=13> */
.L_x_348:
[----:B------:R-:W-:Y:S05]  /*1dbd0*/  BSYNC B1 ;  /* 0x0000000000017941 */ /* 0x000fea0003800000 */
.L_x_347:
        /* <DEDUP_REMOVED lines=13> */
.L_x_350:
[----:B------:R-:W-:Y:S05]  /*1dcb0*/  BSYNC B1 ;  /* 0x0000000000017941 */ /* 0x000fea0003800000 */
.L_x_349:
        /* <DEDUP_REMOVED lines=13> */
.L_x_352:
[----:B------:R-:W-:Y:S05]  /*1dd90*/  BSYNC B1 ;  /* 0x0000000000017941 */ /* 0x000fea0003800000 */
.L_x_351:
        /* <DEDUP_REMOVED lines=13> */
.L_x_354:
[----:B------:R-:W-:Y:S05]  /*1de70*/  BSYNC B1 ;  /* 0x0000000000017941 */ /* 0x000fea0003800000 */
.L_x_353:
        /* <DEDUP_REMOVED lines=13> */
.L_x_356:
[----:B------:R-:W-:Y:S05]  /*1df50*/  BSYNC B1 ;  /* 0x0000000000017941 */ /* 0x000fea0003800000 */
.L_x_355:
        /* <DEDUP_REMOVED lines=13> */
.L_x_358:
[----:B------:R-:W-:Y:S05]  /*1e030*/  BSYNC B1 ;  /* 0x0000000000017941 */ /* 0x000fea0003800000 */
.L_x_357:
        /* <DEDUP_REMOVED lines=13> */
.L_x_360:
[----:B------:R-:W-:Y:S05]  /*1e110*/  BSYNC B1 ;  /* 0x0000000000017941 */ /* 0x000fea0003800000 */
.L_x_359:
        /* <DEDUP_REMOVED lines=13> */
.L_x_362:
[----:B------:R-:W-:Y:S05]  /*1e1f0*/  BSYNC B1 ;  /* 0x0000000000017941 */ /* 0x000fea0003800000 */
.L_x_361:
        /* <DEDUP_REMOVED lines=13> */
.L_x_364:
[----:B------:R-:W-:Y:S05]  /*1e2d0*/  BSYNC B1 ;  /* 0x0000000000017941 */ /* 0x000fea0003800000 */
.L_x_363:
        /* <DEDUP_REMOVED lines=13> */
.L_x_366:
[----:B------:R-:W-:Y:S05]  /*1e3b0*/  BSYNC B1 ;  /* 0x0000000000017941 */ /* 0x000fea0003800000 */
.L_x_365:
        /* <DEDUP_REMOVED lines=13> */
.L_x_368:
[----:B------:R-:W-:Y:S05]  /*1e490*/  BSYNC B1 ;  /* 0x0000000000017941 */ /* 0x000fea0003800000 */
.L_x_367:
        /* <DEDUP_REMOVED lines=13> */
.L_x_370:
[----:B------:R-:W-:Y:S05]  /*1e570*/  BSYNC B1 ;  /* 0x0000000000017941 */ /* 0x000fea0003800000 */
.L_x_369:
        /* <DEDUP_REMOVED lines=13> */
.L_x_372:
[----:B------:R-:W-:Y:S05]  /*1e650*/  BSYNC B1 ;  /* 0x0000000000017941 */ /* 0x000fea0003800000 */
.L_x_371:
        /* <DEDUP_REMOVED lines=13> */
.L_x_374:
[----:B------:R-:W-:Y:S05]  /*1e730*/  BSYNC B1 ;  /* 0x0000000000017941 */ /* 0x000fea0003800000 */
.L_x_373:
        /* <DEDUP_REMOVED lines=13> */
.L_x_376:
[----:B------:R-:W-:Y:S05]  /*1e810*/  BSYNC B1 ;  /* 0x0000000000017941 */ /* 0x000fea0003800000 */
.L_x_375:
        /* <DEDUP_REMOVED lines=13> */
.L_x_378:
[----:B------:R-:W-:Y:S05]  /*1e8f0*/  BSYNC B1 ;  /* 0x0000000000017941 */ /* 0x000fea0003800000 */
.L_x_377:
        /* <DEDUP_REMOVED lines=13> */
.L_x_380:
[----:B------:R-:W-:Y:S05]  /*1e9d0*/  BSYNC B1 ;  /* 0x0000000000017941 */ /* 0x000fea0003800000 */
.L_x_379:
        /* <DEDUP_REMOVED lines=13> */
.L_x_382:
[----:B------:R-:W-:Y:S05]  /*1eab0*/  BSYNC B1 ;  /* 0x0000000000017941 */ /* 0x000fea0003800000 */
.L_x_381:
        /* <DEDUP_REMOVED lines=13> */
.L_x_384:
[----:B------:R-:W-:Y:S05]  /*1eb90*/  BSYNC B1 ;  /* 0x0000000000017941 */ /* 0x000fea0003800000 */
.L_x_383:
        /* <DEDUP_REMOVED lines=13> */
.L_x_386:
[----:B------:R-:W-:Y:S05]  /*1ec70*/  BSYNC B1 ;  /* 0x0000000000017941 */ /* 0x000fea0003800000 */
.L_x_385:
        /* <DEDUP_REMOVED lines=13> */
.L_x_388:
[----:B------:R-:W-:Y:S05]  /*1ed50*/  BSYNC B1 ;  /* 0x0000000000017941 */ /* 0x000fea0003800000 */
.L_x_387:
        /* <DEDUP_REMOVED lines=13> */
.L_x_390:
[----:B------:R-:W-:Y:S05]  /*1ee30*/  BSYNC B1 ;  /* 0x0000000000017941 */ /* 0x000fea0003800000 */
.L_x_389:
        /* <DEDUP_REMOVED lines=13> */
.L_x_392:
[----:B------:R-:W-:Y:S05]  /*1ef10*/  BSYNC B1 ;  /* 0x0000000000017941 */ /* 0x000fea0003800000 */
.L_x_391:
        /* <DEDUP_REMOVED lines=13> */
.L_x_394:
[----:B------:R-:W-:Y:S05]  /*1eff0*/  BSYNC B1 ;  /* 0x0000000000017941 */ /* 0x000fea0003800000 */
.L_x_393:
        /* <DEDUP_REMOVED lines=13> */
.L_x_396:
[----:B------:R-:W-:Y:S05]  /*1f0d0*/  BSYNC B1 ;  /* 0x0000000000017941 */ /* 0x000fea0003800000 */
.L_x_395:
        /* <DEDUP_REMOVED lines=13> */
.L_x_398:
[----:B------:R-:W-:Y:S05]  /*1f1b0*/  BSYNC B1 ;  /* 0x0000000000017941 */ /* 0x000fea0003800000 */
.L_x_397:
        /* <DEDUP_REMOVED lines=13> */
.L_x_400:
[----:B------:R-:W-:Y:S05]  /*1f290*/  BSYNC B1 ;  /* 0x0000000000017941 */ /* 0x000fea0003800000 */
.L_x_399:
        /* <DEDUP_REMOVED lines=13> */
.L_x_402:
[----:B------:R-:W-:Y:S05]  /*1f370*/  BSYNC B1 ;  /* 0x0000000000017941 */ /* 0x000fea0003800000 */
.L_x_401:
        /* <DEDUP_REMOVED lines=13> */
.L_x_404:
[----:B------:R-:W-:Y:S05]  /*1f450*/  BSYNC B1 ;  /* 0x0000000000017941 */ /* 0x000fea0003800000 */
.L_x_403:
        /* <DEDUP_REMOVED lines=13> */
.L_x_406:
[----:B------:R-:W-:Y:S05]  /*1f530*/  BSYNC B1 ;  /* 0x0000000000017941 */ /* 0x000fea0003800000 */
.L_x_405:
        /* <DEDUP_REMOVED lines=13> */
.L_x_408:
[----:B------:R-:W-:Y:S05]  /*1f610*/  BSYNC B1 ;  /* 0x0000000000017941 */ /* 0x000fea0003800000 */
.L_x_407:
        /* <DEDUP_REMOVED lines=13> */
.L_x_410:
[----:B------:R-:W-:Y:S05]  /*1f6f0*/  BSYNC B1 ;  /* 0x0000000000017941 */ /* 0x000fea0003800000 */
.L_x_409:
        /* <DEDUP_REMOVED lines=13> */
.L_x_412:
[----:B------:R-:W-:Y:S05]  /*1f7d0*/  BSYNC B1 ;  /* 0x0000000000017941 */ /* 0x000fea0003800000 */
.L_x_411:
        /* <DEDUP_REMOVED lines=13> */
.L_x_414:
[----:B------:R-:W-:Y:S05]  /*1f8b0*/  BSYNC B1 ;  /* 0x0000000000017941 */ /* 0x000fea0003800000 */
.L_x_413:
        /* <DEDUP_REMOVED lines=13> */
.L_x_416:
[----:B------:R-:W-:Y:S05]  /*1f990*/  BSYNC B1 ;  /* 0x0000000000017941 */ /* 0x000fea0003800000 */
.L_x_415:
        /* <DEDUP_REMOVED lines=13> */
.L_x_418:
[----:B------:R-:W-:Y:S05]  /*1fa70*/  BSYNC B1 ;  /* 0x0000000000017941 */ /* 0x000fea0003800000 */
.L_x_417:
        /* <DEDUP_REMOVED lines=13> */
.L_x_420:
[----:B------:R-:W-:Y:S05]  /*1fb50*/  BSYNC B1 ;  /* 0x0000000000017941 */ /* 0x000fea0003800000 */
.L_x_419:
        /* <DEDUP_REMOVED lines=13> */
.L_x_422:
[----:B------:R-:W-:Y:S05]  /*1fc30*/  BSYNC B1 ;  /* 0x0000000000017941 */ /* 0x000fea0003800000 */
.L_x_421:
        /* <DEDUP_REMOVED lines=13> */
.L_x_424:
[----:B------:R-:W-:Y:S05]  /*1fd10*/  BSYNC B1 ;  /* 0x0000000000017941 */ /* 0x000fea0003800000 */
.L_x_423:
        /* <DEDUP_REMOVED lines=13> */
.L_x_426:
[----:B------:R-:W-:Y:S05]  /*1fdf0*/  BSYNC B1 ;  /* 0x0000000000017941 */ /* 0x000fea0003800000 */
.L_x_425:
        /* <DEDUP_REMOVED lines=13> */
.L_x_428:
[----:B------:R-:W-:Y:S05]  /*1fed0*/  BSYNC B1 ;  /* 0x0000000000017941 */ /* 0x000fea0003800000 */
.L_x_427:
        /* <DEDUP_REMOVED lines=13> */
.L_x_430:
[----:B------:R-:W-:Y:S05]  /*1ffb0*/  BSYNC B1 ;  /* 0x0000000000017941 */ /* 0x000fea0003800000 */
.L_x_429:
        /* <DEDUP_REMOVED lines=13> */
.L_x_432:
[----:B------:R-:W-:Y:S05]  /*20090*/  BSYNC B1 ;  /* 0x0000000000017941 */ /* 0x000fea0003800000 */
.L_x_431:
        /* <DEDUP_REMOVED lines=13> */
.L_x_434:
[----:B------:R-:W-:Y:S05]  /*20170*/  BSYNC B1 ;  /* 0x0000000000017941 */ /* 0x000fea0003800000 */
.L_x_433:
        /* <DEDUP_REMOVED lines=13> */
.L_x_436:
[----:B------:R-:W-:Y:S05]  /*20250*/  BSYNC B1 ;  /* 0x0000000000017941 */ /* 0x000fea0003800000 */
.L_x_435:
        /* <DEDUP_REMOVED lines=13> */
.L_x_438:
[----:B------:R-:W-:Y:S05]  /*20330*/  BSYNC B1 ;  /* 0x0000000000017941 */ /* 0x000fea0003800000 */
.L_x_437:
        /* <DEDUP_REMOVED lines=13> */
.L_x_440:
[----:B------:R-:W-:Y:S05]  /*20410*/  BSYNC B1 ;  /* 0x0000000000017941 */ /* 0x000fea0003800000 */
.L_x_439:
        /* <DEDUP_REMOVED lines=13> */
.L_x_442:
[----:B------:R-:W-:Y:S05]  /*204f0*/  BSYNC B1 ;  /* 0x0000000000017941 */ /* 0x000fea0003800000 */
.L_x_441:
        /* <DEDUP_REMOVED lines=13> */
.L_x_444:
[----:B------:R-:W-:Y:S05]  /*205d0*/  BSYNC B1 ;  /* 0x0000000000017941 */ /* 0x000fea0003800000 */
.L_x_443:
        /* <DEDUP_REMOVED lines=13> */
.L_x_446:
[----:B------:R-:W-:Y:S05]  /*206b0*/  BSYNC B1 ;  /* 0x0000000000017941 */ /* 0x000fea0003800000 */
.L_x_445:
        /* <DEDUP_REMOVED lines=13> */
.L_x_448:
[----:B------:R-:W-:Y:S05]  /*20790*/  BSYNC B1 ;  /* 0x0000000000017941 */ /* 0x000fea0003800000 */
.L_x_447:
        /* <DEDUP_REMOVED lines=13> */
.L_x_450:
[----:B------:R-:W-:Y:S05]  /*20870*/  BSYNC B1 ;  /* 0x0000000000017941 */ /* 0x000fea0003800000 */
.L_x_449:
        /* <DEDUP_REMOVED lines=13> */
.L_x_452:
[----:B------:R-:W-:Y:S05]  /*20950*/  BSYNC B1 ;  /* 0x0000000000017941 */ /* 0x000fea0003800000 */
.L_x_451:
        /* <DEDUP_REMOVED lines=13> */
.L_x_454:
[----:B------:R-:W-:Y:S05]  /*20a30*/  BSYNC B1 ;  /* 0x0000000000017941 */ /* 0x000fea0003800000 */
.L_x_453:
        /* <DEDUP_REMOVED lines=13> */
.L_x_456:
[----:B------:R-:W-:Y:S05]  /*20b10*/  BSYNC B1 ;  /* 0x0000000000017941 */ /* 0x000fea0003800000 */
.L_x_455:
        /* <DEDUP_REMOVED lines=13> */
.L_x_458:
[----:B------:R-:W-:Y:S05]  /*20bf0*/  BSYNC B1 ;  /* 0x0000000000017941 */ /* 0x000fea0003800000 */
.L_x_457:
        /* <DEDUP_REMOVED lines=13> */
.L_x_460:
[----:B------:R-:W-:Y:S05]  /*20cd0*/  BSYNC B1 ;  /* 0x0000000000017941 */ /* 0x000fea0003800000 */
.L_x_459:
        /* <DEDUP_REMOVED lines=13> */
.L_x_462:
[----:B------:R-:W-:Y:S05]  /*20db0*/  BSYNC B1 ;  /* 0x0000000000017941 */ /* 0x000fea0003800000 */
.L_x_461:
        /* <DEDUP_REMOVED lines=13> */
.L_x_464:
[----:B------:R-:W-:Y:S05]  /*20e90*/  BSYNC B1 ;  /* 0x0000000000017941 */ /* 0x000fea0003800000 */
.L_x_463:
        /* <DEDUP_REMOVED lines=13> */
.L_x_466:
[----:B------:R-:W-:Y:S05]  /*20f70*/  BSYNC B1 ;  /* 0x0000000000017941 */ /* 0x000fea0003800000 */
.L_x_465:
        /* <DEDUP_REMOVED lines=13> */
.L_x_468:
[----:B------:R-:W-:Y:S05]  /*21050*/  BSYNC B1 ;  /* 0x0000000000017941 */ /* 0x000fea0003800000 */
.L_x_467:
        /* <DEDUP_REMOVED lines=13> */
.L_x_470:
[----:B------:R-:W-:Y:S05]  /*21130*/  BSYNC B1 ;  /* 0x0000000000017941 */ /* 0x000fea0003800000 */
.L_x_469:
        /* <DEDUP_REMOVED lines=13> */
.L_x_472:
[----:B------:R-:W-:Y:S05]  /*21210*/  BSYNC B1 ;  /* 0x0000000000017941 */ /* 0x000fea0003800000 */
.L_x_471:
        /* <DEDUP_REMOVED lines=13> */
.L_x_474:
[----:B------:R-:W-:Y:S05]  /*212f0*/  BSYNC B1 ;  /* 0x0000000000017941 */ /* 0x000fea0003800000 */
.L_x_473:
        /* <DEDUP_REMOVED lines=13> */
.L_x_476:
[----:B------:R-:W-:Y:S05]  /*213d0*/  BSYNC B1 ;  /* 0x0000000000017941 */ /* 0x000fea0003800000 */
.L_x_475:
        /* <DEDUP_REMOVED lines=13> */
.L_x_478:
[----:B------:R-:W-:Y:S05]  /*214b0*/  BSYNC B1 ;  /* 0x0000000000017941 */ /* 0x000fea0003800000 */
.L_x_477:
        /* <DEDUP_REMOVED lines=13> */
.L_x_480:
[----:B------:R-:W-:Y:S05]  /*21590*/  BSYNC B1 ;  /* 0x0000000000017941 */ /* 0x000fea0003800000 */
.L_x_479:
        /* <DEDUP_REMOVED lines=13> */
.L_x_482:
[----:B------:R-:W-:Y:S05]  /*21670*/  BSYNC B1 ;  /* 0x0000000000017941 */ /* 0x000fea0003800000 */
.L_x_481:
        /* <DEDUP_REMOVED lines=13> */
.L_x_484:
[----:B------:R-:W-:Y:S05]  /*21750*/  BSYNC B1 ;  /* 0x0000000000017941 */ /* 0x000fea0003800000 */
.L_x_483:
        /* <DEDUP_REMOVED lines=13> */
.L_x_486:
[----:B------:R-:W-:Y:S05]  /*21830*/  BSYNC B1 ;  /* 0x0000000000017941 */ /* 0x000fea0003800000 */
.L_x_485:
        /* <DEDUP_REMOVED lines=13> */
.L_x_488:
[----:B------:R-:W-:Y:S05]  /*21910*/  BSYNC B1 ;  /* 0x0000000000017941 */ /* 0x000fea0003800000 */
.L_x_487:
        /* <DEDUP_REMOVED lines=13> */
.L_x_490:
[----:B------:R-:W-:Y:S05]  /*219f0*/  BSYNC B1 ;  /* 0x0000000000017941 */ /* 0x000fea0003800000 */
.L_x_489:
        /* <DEDUP_REMOVED lines=13> */
.L_x_492:
[----:B------:R-:W-:Y:S05]  /*21ad0*/  BSYNC B1 ;  /* 0x0000000000017941 */ /* 0x000fea0003800000 */
.L_x_491:
        /* <DEDUP_REMOVED lines=13> */
.L_x_494:
[----:B------:R-:W-:Y:S05]  /*21bb0*/  BSYNC B1 ;  /* 0x0000000000017941 */ /* 0x000fea0003800000 */
.L_x_493:
        /* <DEDUP_REMOVED lines=13> */
.L_x_496:
[----:B------:R-:W-:Y:S05]  /*21c90*/  BSYNC B1 ;  /* 0x0000000000017941 */ /* 0x000fea0003800000 */
.L_x_495:
        /* <DEDUP_REMOVED lines=13> */
.L_x_498:
[----:B------:R-:W-:Y:S05]  /*21d70*/  BSYNC B1 ;  /* 0x0000000000017941 */ /* 0x000fea0003800000 */
.L_x_497:
        /* <DEDUP_REMOVED lines=13> */
.L_x_500:
[----:B------:R-:W-:Y:S05]  /*21e50*/  BSYNC B1 ;  /* 0x0000000000017941 */ /* 0x000fea0003800000 */
.L_x_499:
        /* <DEDUP_REMOVED lines=13> */
.L_x_502:
[----:B------:R-:W-:Y:S05]  /*21f30*/  BSYNC B1 ;  /* 0x0000000000017941 */ /* 0x000fea0003800000 */
.L_x_501:
        /* <DEDUP_REMOVED lines=13> */
.L_x_504:
[----:B------:R-:W-:Y:S05]  /*22010*/  BSYNC B1 ;  /* 0x0000000000017941 */ /* 0x000fea0003800000 */
.L_x_503:
        /* <DEDUP_REMOVED lines=13> */
.L_x_506:
[----:B------:R-:W-:Y:S05]  /*220f0*/  BSYNC B1 ;  /* 0x0000000000017941 */ /* 0x000fea0003800000 */
.L_x_505:
        /* <DEDUP_REMOVED lines=13> */
.L_x_508:
[----:B------:R-:W-:Y:S05]  /*221d0*/  BSYNC B1 ;  /* 0x0000000000017941 */ /* 0x000fea0003800000 */
.L_x_507:
        /* <DEDUP_REMOVED lines=13> */
.L_x_510:
[----:B------:R-:W-:Y:S05]  /*222b0*/  BSYNC B1 ;  /* 0x0000000000017941 */ /* 0x000fea0003800000 */
.L_x_509:
        /* <DEDUP_REMOVED lines=13> */
.L_x_512:
[----:B------:R-:W-:Y:S05]  /*22390*/  BSYNC B1 ;  /* 0x0000000000017941 */ /* 0x000fea0003800000 */
.L_x_511:
        /* <DEDUP_REMOVED lines=13> */
.L_x_514:
[----:B------:R-:W-:Y:S05]  /*22470*/  BSYNC B1 ;  /* 0x0000000000017941 */ /* 0x000fea0003800000 */
.L_x_513:
        /* <DEDUP_REMOVED lines=13> */
.L_x_516:
[----:B------:R-:W-:Y:S05]  /*22550*/  BSYNC B1 ;  /* 0x0000000000017941 */ /* 0x000fea0003800000 */
.L_x_515:
        /* <DEDUP_REMOVED lines=13> */
.L_x_518:
[----:B------:R-:W-:Y:S05]  /*22630*/  BSYNC B1 ;  /* 0x0000000000017941 */ /* 0x000fea0003800000 */
.L_x_517:
        /* <DEDUP_REMOVED lines=13> */
.L_x_520:
[----:B------:R-:W-:Y:S05]  /*22710*/  BSYNC B1 ;  /* 0x0000000000017941 */ /* 0x000fea0003800000 */
.L_x_519:
        /* <DEDUP_REMOVED lines=13> */
.L_x_522:
[----:B------:R-:W-:Y:S05]  /*227f0*/  BSYNC B1 ;  /* 0x0000000000017941 */ /* 0x000fea0003800000 */
.L_x_521:
        /* <DEDUP_REMOVED lines=13> */
.L_x_524:
[----:B------:R-:W-:Y:S05]  /*228d0*/  BSYNC B1 ;  /* 0x0000000000017941 */ /* 0x000fea0003800000 */
.L_x_523:
        /* <DEDUP_REMOVED lines=13> */
.L_x_526:
[----:B------:R-:W-:Y:S05]  /*229b0*/  BSYNC B1 ;  /* 0x0000000000017941 */ /* 0x000fea0003800000 */
.L_x_525:
        /* <DEDUP_REMOVED lines=13> */
.L_x_528:
[----:B------:R-:W-:Y:S05]  /*22a90*/  BSYNC B1 ;  /* 0x0000000000017941 */ /* 0x000fea0003800000 */
.L_x_527:
        /* <DEDUP_REMOVED lines=13> */
.L_x_530:
[----:B------:R-:W-:Y:S05]  /*22b70*/  BSYNC B1 ;  /* 0x0000000000017941 */ /* 0x000fea0003800000 */
.L_x_529:
        /* <DEDUP_REMOVED lines=13> */
.L_x_532:
[----:B------:R-:W-:Y:S05]  /*22c50*/  BSYNC B1 ;  /* 0x0000000000017941 */ /* 0x000fea0003800000 */
.L_x_531:
        /* <DEDUP_REMOVED lines=13> */
.L_x_534:
[----:B------:R-:W-:Y:S05]  /*22d30*/  BSYNC B1 ;  /* 0x0000000000017941 */ /* 0x000fea0003800000 */
.L_x_533:
        /* <DEDUP_REMOVED lines=13> */
.L_x_536:
[----:B------:R-:W-:Y:S05]  /*22e10*/  BSYNC B1 ;  /* 0x0000000000017941 */ /* 0x000fea0003800000 */
.L_x_535:
        /* <DEDUP_REMOVED lines=13> */
.L_x_538:
[----:B------:R-:W-:Y:S05]  /*22ef0*/  BSYNC B1 ;  /* 0x0000000000017941 */ /* 0x000fea0003800000 */
.L_x_537:
        /* <DEDUP_REMOVED lines=13> */
.L_x_540:
[----:B------:R-:W-:Y:S05]  /*22fd0*/  BSYNC B1 ;  /* 0x0000000000017941 */ /* 0x000fea0003800000 */
.L_x_539:
        /* <DEDUP_REMOVED lines=13> */
.L_x_542:
[----:B------:R-:W-:Y:S05]  /*230b0*/  BSYNC B1 ;  /* 0x0000000000017941 */ /* 0x000fea0003800000 */
.L_x_541:
        /* <DEDUP_REMOVED lines=13> */
.L_x_544:
[----:B------:R-:W-:Y:S05]  /*23190*/  BSYNC B1 ;  /* 0x0000000000017941 */ /* 0x000fea0003800000 */
.L_x_543:
        /* <DEDUP_REMOVED lines=13> */
.L_x_546:
[----:B------:R-:W-:Y:S05]  /*23270*/  BSYNC B1 ;  /* 0x0000000000017941 */ /* 0x000fea0003800000 */
.L_x_545:
[----:B--234-:R-:W2:Y:S01]  /*23280*/  LDL.LU R3, [R1+0x444] ;  /* 0x0004440001037983 */ /* 0x01cea20000300800 */
[----:B-----5:R-:W-:Y:S01]  /*23290*/  LOP3.LUT R6, R6, 0xff, RZ, 0xc0, !PT ;  /* 0x000000ff06067812 */ /* 0x020fe200078ec0ff */
[----:B------:R-:W-:Y:S01]  /*232a0*/  BSSY B1, `(.L_x_547) ;  /* 0x000000b000017945 */ /* 0x000fe20003800000 */
[----:B------:R-:W-:Y:S02]  /*232b0*/  ISETP.LT.OR P2, PT, R0, 0xf9, !P1 ;  /* 0x000000f90000780c */ /* 0x000fe40004f41670 */
[----:B------:R-:W-:Y:S02]  /*232c0*/  F2FP.F16.E5M2.UNPACK_B R6, R6 ;  /* 0x00000006ff06723e */ /* 0x000fe400020004ff */
[----:B------:R-:W-:-:S03]  /*232d0*/  PRMT R2, RZ, 0x7610, R2 ;  /* 0x00007610ff027816 */ /* 0x000fc60000000002 */
[----:B------:R-:W-:-:S05]  /*232e0*/  HADD2.F32 R6, -RZ, R6.H0_H0 ;  /* 0x20000006ff067230 */ /* 0x000fca0000004100 */
[----:B------:R-:W-:-:S04]  /*232f0*/  FMUL R6, R6, UR21 ;  /* 0x0000001506067c20 */ /* 0x000fc80008400000 */
[----:B--2---:R-:W-:-:S05]  /*23300*/  FFMA R6, R3, UR20, R6 ;  /* 0x0000001403067c23 */ /* 0x004fca0008000006 */
[----:B------:R-:W-:-:S05]  /*23310*/  F2FP.SATFINITE.E5M2.F32.PACK_AB_MERGE_C R3, RZ, R6, RZ ;  /* 0x00000006ff03723e */ /* 0x000fca00048060ff */
[----:B------:R2:W-:Y:S01]  /*23320*/  @!P0 STG.E.U8 desc[UR14][R30.64+0xf9], R3 ;  /* 0x0000f9031e008986 */ /* 0x0005e2000c10110e */
[----:B------:R-:W-:Y:S05]  /*23330*/  @P2 BRA `(.L_x_548) ;  /* 0x0000000000042947 */ /* 0x000fea0003800000 */
[----:B------:R3:W5:Y:S02]  /*23340*/  LDG.E.U8 R2, desc[UR14][R4.64+0xf8] ;  /* 0x0000f80e04027981 */ /* 0x000764000c1e1100 */
.L_x_548:
[----:B------:R-:W-:Y:S05]  /*23350*/  BSYNC B1 ;  /* 0x0000000000017941 */ /* 0x000fea0003800000 */
.L_x_547:
[----:B--2---:R-:W2:Y:S01]  /*23360*/  LDL.LU R3, [R1+0x448] ;  /* 0x0004480001037983 */ /* 0x004ea20000300800 */
        /* <DEDUP_REMOVED lines=12> */
.L_x_550:
[----:B------:R-:W-:Y:S05]  /*23430*/  BSYNC B1 ;  /* 0x0000000000017941 */ /* 0x000fea0003800000 */
.L_x_549:
[----:B------:R-:W-:Y:S05]  /*23440*/  @P1 BRA `(.L_x_551) ;  /* 0x0000004800841947 */ /* 0x000fea0003800000 */
[----:B------:R-:W2:Y:S01]  /*23450*/  LDL.LU R2, [R1+0x44c] ;  /* 0x00044c0001027983 */ /* 0x000ea20000300800 */
[----:B-----5:R-:W-:-:S04]  /*23460*/  LOP3.LUT R0, R0, 0xff, RZ, 0xc0, !PT ;  /* 0x000000ff00007812 */ /* 0x020fc800078ec0ff */
[----:B------:R-:W-:-:S05]  /*23470*/  F2FP.F16.E5M2.UNPACK_B R0, R0 ;  /* 0x00000000ff00723e */ /* 0x000fca00020004ff */
[----:B------:R-:W-:-:S05]  /*23480*/  HADD2.F32 R0, -RZ, R0.H0_H0 ;  /* 0x20000000ff007230 */ /* 0x000fca0000004100 */
[----:B------:R-:W-:-:S04]  /*23490*/  FMUL R0, R0, UR21 ;  /* 0x0000001500007c20 */ /* 0x000fc80008400000 */
[----:B--2---:R-:W-:-:S05]  /*234a0*/  FFMA R0, R2, UR20, R0 ;  /* 0x0000001402007c23 */ /* 0x004fca0008000000 */
[----:B------:R-:W-:-:S05]  /*234b0*/  F2FP.SATFINITE.E5M2.F32.PACK_AB_MERGE_C R3, RZ, R0, RZ ;  /* 0x00000000ff03723e */ /* 0x000fca00048060ff */
[----:B------:R2:W-:Y:S01]  /*234c0*/  STG.E.U8 desc[UR14][R28.64+0xf9], R3 ;  /* 0x0000f9031c007986 */ /* 0x0005e2000c10110e */
[----:B------:R-:W-:Y:S05]  /*234d0*/  BRA `(.L_x_551) ;  /* 0x0000004800607947 */ /* 0x000fea0003800000 */
.L_x_38:
[----:B------:R-:W-:Y:S01]  /*234e0*/  ISETP.GE.AND P3, PT, R34, 0x1, PT ;  /* 0x000000012200780c */ /* 0x000fe20003f66270 */
[----:B-----5:R-:W-:Y:S01]  /*234f0*/  FMUL R2, R2, UR20 ;  /* 0x0000001402027c20 */ /* 0x020fe20008400000 */
[----:B------:R-:W2:Y:S02]  /*23500*/  LDL.LU R40, [R1+0x200] ;  /* 0x0002000001287983 */ /* 0x000ea40000300800 */
[----:B------:R-:W-:Y:S02]  /*23510*/  ISETP.LT.OR P0, PT, R0, 0x1, !P3 ;  /* 0x000000010000780c */ /* 0x000fe40005f01670 */
[----:B------:R-:W-:Y:S01]  /*23520*/  F2FP.SATFINITE.E5M2.F32.PACK_AB_MERGE_C R2, RZ, R2, RZ ;  /* 0x00000002ff02723e */ /* 0x000fe200048060ff */
[----:B------:R-:W-:Y:S01]  /*23530*/  FMUL R3, R3, UR20 ;  /* 0x0000001403037c20 */ /* 0x000fe20008400000 */
[----:B------:R-:W-:Y:S01]  /*23540*/  ISETP.GE.AND P2, PT, R34, 0x9, PT ;  /* 0x000000092200780c */ /* 0x000fe20003f46270 */
[----:B------:R-:W-:Y:S01]  /*23550*/  FMUL R4, R4, UR20 ;  /* 0x0000001404047c20 */ /* 0x000fe20008400000 */
[----:B------:R-:W-:Y:S01]  /*23560*/  FMUL R5, R5, UR20 ;  /* 0x0000001405057c20 */ /* 0x000fe20008400000 */
[----:B------:R-:W-:Y:S01]  /*23570*/  ISETP.LT.OR P1, PT, R0, 0x9, !P3 ;  /* 0x000000090000780c */ /* 0x000fe20005f21670 */
[----:B------:R-:W-:Y:S01]  /*23580*/  FMUL R6, R6, UR20 ;  /* 0x0000001406067c20 */ /* 0x000fe20008400000 */
[----:B------:R-:W-:Y:S01]  /*23590*/  ISETP.LT.OR P5, PT, R0, 0xa, !P3 ;  /* 0x0000000a0000780c */ /* 0x000fe20005fa1670 */
[----:B------:R-:W-:Y:S01]  /*235a0*/  FMUL R7, R7, UR20 ;  /* 0x0000001407077c20 */ /* 0x000fe20008400000 */
[----:B------:R-:W-:Y:S01]  /*235b0*/  FMUL R8, R8, UR20 ;  /* 0x0000001408087c20 */ /* 0x000fe20008400000 */
[----:B------:R-:W-:Y:S01]  /*235c0*/  FMUL R9, R9, UR20 ;  /* 0x0000001409097c20 */ /* 0x000fe20008400000 */
[----:B------:R-:W-:Y:S01]  /*235d0*/  @!P0 STG.E.U8 desc[UR14][R24.64], R2 ;  /* 0x0000000218008986 */ /* 0x000fe2000c10110e */
[----:B------:R-:W-:-:S02]  /*235e0*/  ISETP.LT.OR P0, PT, R0, 0x2, !P3 ;  /* 0x000000020000780c */ /* 0x000fc40005f01670 */
[----:B------:R-:W-:Y:S01]  /*235f0*/  F2FP.SATFINITE.E5M2.F32.PACK_AB_MERGE_C R3, RZ, R3, RZ ;  /* 0x00000003ff03723e */ /* 0x000fe200048060ff */
[----:B------:R-:W-:Y:S01]  /*23600*/  FMUL R10, R10, UR20 ;  /* 0x000000140a0a7c20 */ /* 0x000fe20008400000 */
[----:B------:R-:W-:Y:S01]  /*23610*/  F2FP.SATFINITE.E5M2.F32.PACK_AB_MERGE_C R4, RZ, R4, RZ ;  /* 0x00000004ff04723e */ /* 0x000fe200048060ff */
[----:B------:R-:W-:Y:S01]  /*23620*/  FMUL R11, R11, UR20 ;  /* 0x000000140b0b7c20 */ /* 0x000fe20008400000 */
[----:B------:R-:W-:Y:S01]  /*23630*/  FMUL R12, R12, UR20 ;  /* 0x000000140c0c7c20 */ /* 0x000fe20008400000 */
[----:B------:R-:W-:Y:S01]  /*23640*/  FMUL R13, R13, UR20 ;  /* 0x000000140d0d7c20 */ /* 0x000fe20008400000 */
[----:B------:R-:W-:Y:S01]  /*23650*/  FMUL R14, R14, UR20 ;  /* 0x000000140e0e7c20 */ /* 0x000fe20008400000 */
[----:B------:R-:W-:Y:S01]  /*23660*/  FMUL R15, R15, UR20 ;  /* 0x000000140f0f7c20 */ /* 0x000fe20008400000 */
[----:B------:R-:W-:Y:S01]  /*23670*/  FMUL R16, R16, UR20 ;  /* 0x0000001410107c20 */ /* 0x000fe20008400000 */
[----:B------:R-:W-:Y:S01]  /*23680*/  FMUL R17, R17, UR20 ;  /* 0x0000001411117c20 */ /* 0x000fe20008400000 */
[----:B------:R-:W-:Y:S01]  /*23690*/  FMUL R18, R18, UR20 ;  /* 0x0000001412127c20 */ /* 0x000fe20008400000 */
[----:B------:R0:W-:Y:S01]  /*236a0*/  @!P0 STG.E.U8 desc[UR14][R24.64+0x1], R3 ;  /* 0x0000010318008986 */ /* 0x0001e2000c10110e */
[----:B------:R-:W-:-:S02]  /*236b0*/  ISETP.LT.OR P0, PT, R0, 0x1, !P2 ;  /* 0x000000010000780c */ /* 0x000fc40005701670 */
[----:B------:R-:W-:Y:S01]  /*236c0*/  F2FP.SATFINITE.E5M2.F32.PACK_AB_MERGE_C R5, RZ, R5, RZ ;  /* 0x00000005ff05723e */ /* 0x000fe200048060ff */
[----:B------:R-:W-:Y:S01]  /*236d0*/  FMUL R19, R19, UR20 ;  /* 0x0000001413137c20 */ /* 0x000fe20008400000 */
[----:B------:R-:W-:Y:S01]  /*236e0*/  FMUL R20, R20, UR20 ;  /* 0x0000001414147c20 */ /* 0x000fe20008400000 */
[----:B------:R-:W-:Y:S01]  /*236f0*/  FMUL R21, R21, UR20 ;  /* 0x0000001415157c20 */ /* 0x000fe20008400000 */
[----:B------:R-:W3:Y:S07]  /*23700*/  LDL.LU R39, [R1+0x204] ;  /* 0x0002040001277983 */ /* 0x000eee0000300800 */
[----:B------:R-:W-:Y:S01]  /*23710*/  @!P0 STG.E.U8 desc[UR14][R26.64], R4 ;  /* 0x000000041a008986 */ /* 0x000fe2000c10110e */
[----:B------:R-:W-:-:S02]  /*23720*/  ISETP.LT.OR P0, PT, R0, 0x2, !P2 ;  /* 0x000000020000780c */ /* 0x000fc40005701670 */
[----:B------:R-:W-:Y:S01]  /*23730*/  F2FP.SATFINITE.E5M2.F32.PACK_AB_MERGE_C R6, RZ, R6, RZ ;  /* 0x00000006ff06723e */ /* 0x000fe200048060ff */
[----:B------:R-:W-:Y:S01]  /*23740*/  FMUL R22, R22, UR20 ;  /* 0x0000001416167c20 */ /* 0x000fe20008400000 */
[----:B------:R-:W-:Y:S01]  /*23750*/  F2FP.SATFINITE.E5M2.F32.PACK_AB_MERGE_C R7, RZ, R7, RZ ;  /* 0x00000007ff07723e */ /* 0x000fe200048060ff */
[----:B------:R-:W4:Y:S08]  /*23760*/  LDL.LU R35, [R1+0x208] ;  /* 0x0002080001237983 */ /* 0x000f300000300800 */
[----:B------:R1:W-:Y:S01]  /*23770*/  @!P0 STG.E.U8 desc[UR14][R26.64+0x1], R5 ;  /* 0x000001051a008986 */ /* 0x0003e2000c10110e */
[----:B------:R-:W-:-:S02]  /*23780*/  ISETP.LT.OR P0, PT, R0, 0x9, !P2 ;  /* 0x000000090000780c */ /* 0x000fc40005701670 */
[----:B------:R-:W-:Y:S01]  /*23790*/  F2FP.SATFINITE.E5M2.F32.PACK_AB_MERGE_C R8, RZ, R8, RZ ;  /* 0x00000008ff08723e */ /* 0x000fe200048060ff */
[----:B------:R-:W-:Y:S01]  /*237a0*/  @!P1 STG.E.U8 desc[UR14][R24.64+0x8], R6 ;  /* 0x0000080618009986 */ /* 0x000fe2000c10110e */
[----:B------:R-:W-:-:S03]  /*237b0*/  ISETP.LT.OR P1, PT, R0, 0xa, !P2 ;  /* 0x0000000a0000780c */ /* 0x000fc60005721670 */
[----:B------:R-:W-:Y:S01]  /*237c0*/  @!P5 STG.E.U8 desc[UR14][R24.64+0x9], R7 ;  /* 0x000009071800d986 */ /* 0x000fe2000c10110e */
[C---:B------:R-:W-:Y:S02]  /*237d0*/  ISETP.LT.OR P5, PT, R0.reuse, 0x11, !P3 ;  /* 0x000000110000780c */ /* 0x040fe40005fa1670 */
[----:B------:R-:W-:Y:S01]  /*237e0*/  F2FP.SATFINITE.E5M2.F32.PACK_AB_MERGE_C R9, RZ, R9, RZ ;  /* 0x00000009ff09723e */ /* 0x000fe200048060ff */
[----:B------:R-:W-:Y:S01]  /*237f0*/  FMUL R23, R23, UR20 ;  /* 0x0000001417177c20 */ /* 0x000fe20008400000 */
[----:B------:R-:W-:Y:S01]  /*23800*/  F2FP.SATFINITE.E5M2.F32.PACK_AB_MERGE_C R10, RZ, R10, RZ ;  /* 0x0000000aff0a723e */ /* 0x000fe200048060ff */
[----:B------:R-:W-:Y:S01]  /*23810*/  @!P0 STG.E.U8 desc[UR14][R26.64+0x8], R8 ;  /* 0x000008081a008986 */ /* 0x000fe2000c10110e */
[C---:B------:R-:W-:Y:S02]  /*23820*/  ISETP.LT.OR P0, PT, R0.reuse, 0x12, !P3 ;  /* 0x000000120000780c */ /* 0x040fe40005f01670 */
[----:B------:R-:W-:Y:S01]  /*23830*/  F2FP.SATFINITE.E5M2.F32.PACK_AB_MERGE_C R11, RZ, R11, RZ ;  /* 0x0000000bff0b723e */ /* 0x000fe200048060ff */
[----:B------:R-:W-:Y:S01]  /*23840*/  @!P1 STG.E.U8 desc[UR14][R26.64+0x9], R9 ;  /* 0x000009091a009986 */ /* 0x000fe2000c10110e */
[----:B------:R-:W-:-:S03]  /*23850*/  ISETP.LT.OR P1, PT, R0, 0x11, !P2 ;  /* 0x000000110000780c */ /* 0x000fc60005721670 */
[----:B------:R-:W-:Y:S01]  /*23860*/  @!P5 STG.E.U8 desc[UR14][R24.64+0x10], R10 ;  /* 0x0000100a1800d986 */ /* 0x000fe2000c10110e */
[C---:B------:R-:W-:Y:S02]  /*23870*/  ISETP.LT.OR P5, PT, R0.reuse, 0x12, !P2 ;  /* 0x000000120000780c */ /* 0x040fe400057a1670 */
[----:B------:R-:W-:Y:S01]  /*23880*/  F2FP.SATFINITE.E5M2.F32.PACK_AB_MERGE_C R12, RZ, R12, RZ ;  /* 0x0000000cff0c723e */ /* 0x000fe200048060ff */
[----:B------:R-:W3:Y:S04]  /*23890*/  LDL.LU R33, [R1+0x20c] ;  /* 0x00020c0001217983 */ /* 0x000ee80000300800 */
[----:B------:R-:W-:Y:S01]  /*238a0*/  @!P0 STG.E.U8 desc[UR14][R24.64+0x11], R11 ;  /* 0x0000110b18008986 */ /* 0x000fe2000c10110e */
[----:B------:R-:W-:Y:S02]  /*238b0*/  ISETP.LT.OR P0, PT, R0, 0x19, !P3 ;  /* 0x000000190000780c */ /* 0x000fe40005f01670 */
[----:B------:R-:W-:-:S02]  /*238c0*/  F2FP.SATFINITE.E5M2.F32.PACK_AB_MERGE_C R13, RZ, R13, RZ ;  /* 0x0000000dff0d723e */ /* 0x000fc400048060ff */
[----:B------:R-:W-:Y:S01]  /*238d0*/  F2FP.SATFINITE.E5M2.F32.PACK_AB_MERGE_C R14, RZ, R14, RZ ;  /* 0x0000000eff0e723e */ /* 0x000fe200048060ff */
[----:B------:R-:W-:Y:S01]  /*238e0*/  @!P1 STG.E.U8 desc[UR14][R26.64+0x10], R12 ;  /* 0x0000100c1a009986 */ /* 0x000fe2000c10110e */
[----:B------:R-:W-:-:S03]  /*238f0*/  ISETP.LT.OR P1, PT, R0, 0x1a, !P3 ;  /* 0x0000001a0000780c */ /* 0x000fc60005f21670 */
[----:B------:R-:W-:Y:S01]  /*23900*/  @!P5 STG.E.U8 desc[UR14][R26.64+0x11], R13 ;  /* 0x0000110d1a00d986 */ /* 0x000fe2000c10110e */
[----:B------:R-:W-:-:S03]  /*23910*/  ISETP.LT.OR P5, PT, R0, 0x19, !P2 ;  /* 0x000000190000780c */ /* 0x000fc600057a1670 */
[----:B------:R-:W-:Y:S01]  /*23920*/  @!P0 STG.E.U8 desc[UR14][R24.64+0x18], R14 ;  /* 0x0000180e18008986 */ /* 0x000fe2000c10110e */
[C---:B------:R-:W-:Y:S02]  /*23930*/  ISETP.LT.OR P0, PT, R0.reuse, 0x1a, !P2 ;  /* 0x0000001a0000780c */ /* 0x040fe40005701670 */
[----:B------:R-:W-:Y:S01]  /*23940*/  F2FP.SATFINITE.E5M2.F32.PACK_AB_MERGE_C R15, RZ, R15, RZ ;  /* 0x0000000fff0f723e */ /* 0x000fe200048060ff */
[----:B------:R-:W3:Y:S01]  /*23950*/  LDL.LU R32, [R1+0x210] ;  /* 0x0002100001207983 */ /* 0x000ee20000300800 */
[----:B------:R-:W-:Y:S02]  /*23960*/  F2FP.SATFINITE.E5M2.F32.PACK_AB_MERGE_C R16, RZ, R16, RZ ;  /* 0x00000010ff10723e */ /* 0x000fe400048060ff */
[----:B------:R-:W-:Y:S01]  /*23970*/  F2FP.SATFINITE.E5M2.F32.PACK_AB_MERGE_C R17, RZ, R17, RZ ;  /* 0x00000011ff11723e */ /* 0x000fe200048060ff */
[----:B------:R-:W-:Y:S01]  /*23980*/  @!P1 STG.E.U8 desc[UR14][R24.64+0x19], R15 ;  /* 0x0000190f18009986 */ /* 0x000fe2000c10110e */
[----:B------:R-:W-:-:S03]  /*23990*/  ISETP.LT.OR P1, PT, R0, 0x21, !P3 ;  /* 0x000000210000780c */ /* 0x000fc60005f21670 */
[----:B------:R-:W-:Y:S01]  /*239a0*/  @!P5 STG.E.U8 desc[UR14][R26.64+0x18], R16 ;  /* 0x000018101a00d986 */ /* 0x000fe2000c10110e */
[----:B------:R-:W-:-:S03]  /*239b0*/  ISETP.LT.OR P5, PT, R0, 0x22, !P3 ;  /* 0x000000220000780c */ /* 0x000fc60005fa1670 */
[----:B------:R-:W-:Y:S01]  /*239c0*/  @!P0 STG.E.U8 desc[UR14][R26.64+0x19], R17 ;  /* 0x000019111a008986 */ /* 0x000fe2000c10110e */
[----:B------:R-:W-:Y:S02]  /*239d0*/  ISETP.LT.OR P0, PT, R0, 0x21, !P2 ;  /* 0x000000210000780c */ /* 0x000fe40005701670 */
[----:B------:R-:W-:Y:S01]  /*239e0*/  F2FP.SATFINITE.E5M2.F32.PACK_AB_MERGE_C R18, RZ, R18, RZ ;  /* 0x00000012ff12723e */ /* 0x000fe200048060ff */
[----:B------:R-:W-:Y:S01]  /*239f0*/  FMUL R152, R152, UR20 ;  /* 0x0000001498987c20 */ /* 0x000fe20008400000 */
[----:B------:R-:W-:Y:S01]  /*23a00*/  F2FP.SATFINITE.E5M2.F32.PACK_AB_MERGE_C R19, RZ, R19, RZ ;  /* 0x00000013ff13723e */ /* 0x000fe200048060ff */
[----:B------:R-:W-:Y:S01]  /*23a10*/  FMUL R153, R153, UR20 ;  /* 0x0000001499997c20 */ /* 0x000fe20008400000 */
        /* <DEDUP_REMOVED lines=24> */
[C---:B------:R-:W-:Y:S02]  /*23ba0*/  ISETP.LT.OR P1, PT, R0.reuse, 0x32, !P3 ;  /* 0x000000320000780c */ /* 0x040fe40005f21670 */
[C---:B------:R-:W-:Y:S01]  /*23bb0*/  ISETP.LT.OR P6, PT, R0.reuse, 0x32, !P2 ;  /* 0x000000320000780c */ /* 0x040fe200057c1670 */
[----:B------:R-:W-:Y:S01]  /*23bc0*/  @!P5 STG.E.U8 desc[UR14][R26.64+0x29], R153 ;  /* 0x000029991a00d986 */ /* 0x000fe2000c10110e */
[----:B------:R-:W-:-:S03]  /*23bd0*/  ISETP.LT.OR P5, PT, R0, 0x31, !P2 ;  /* 0x000000310000780c */ /* 0x000fc600057a1670 */
[----:B------:R-:W-:Y:S01]  /*23be0*/  @!P0 STG.E.U8 desc[UR14][R24.64+0x30], R154 ;  /* 0x0000309a18008986 */ /* 0x000fe2000c10110e */
[----:B------:R-:W-:Y:S01]  /*23bf0*/  ISETP.LT.OR P0, PT, R0, 0x39, !P3 ;  /* 0x000000390000780c */ /* 0x000fe20005f01670 */
[----:B------:R-:W-:Y:S01]  /*23c00*/  FMUL R158, R158, UR20 ;  /* 0x000000149e9e7c20 */ /* 0x000fe20008400000 */
[----:B------:R-:W-:Y:S01]  /*23c10*/  F2FP.SATFINITE.E5M2.F32.PACK_AB_MERGE_C R155, RZ, R155, RZ ;  /* 0x0000009bff9b723e */ /* 0x000fe200048060ff */
[----:B------:R-:W-:Y:S01]  /*23c20*/  FMUL R159, R159, UR20 ;  /* 0x000000149f9f7c20 */ /* 0x000fe20008400000 */
        /* <DEDUP_REMOVED lines=36> */
[----:B0-----:R-:W-:Y:S01]  /*23e70*/  F2FP.SATFINITE.E5M2.F32.PACK_AB_MERGE_C R3, RZ, R166, RZ ;  /* 0x000000a6ff03723e */ /* 0x001fe200048060ff */
[----:B------:R-:W-:Y:S01]  /*23e80*/  @!P1 STG.E.U8 desc[UR14][R24.64+0x41], R163 ;  /* 0x000041a318009986 */ /* 0x000fe2000c10110e */
[----:B------:R-:W-:-:S03]  /*23e90*/  ISETP.LT.OR P1, PT, R0, 0x4a, !P3 ;  /* 0x0000004a0000780c */ /* 0x000fc60005f21670 */
[----:B------:R-:W-:Y:S01]  /*23ea0*/  @!P5 STG.E.U8 desc[UR14][R26.64+0x40], R164 ;  /* 0x000040a41a00d986 */ /* 0x000fe2000c10110e */
[----:B------:R-:W-:-:S03]  /*23eb0*/  ISETP.LT.OR P5, PT, R0, 0x49, !P2 ;  /* 0x000000490000780c */ /* 0x000fc600057a1670 */
[----:B------:R-:W-:Y:S01]  /*23ec0*/  @!P6 STG.E.U8 desc[UR14][R26.64+0x41], R165 ;  /* 0x000041a51a00e986 */ /* 0x000fe2000c10110e */
[----:B------:R-:W-:-:S03]  /*23ed0*/  ISETP.LT.OR P6, PT, R0, 0x4a, !P2 ;  /* 0x0000004a0000780c */ /* 0x000fc600057c1670 */
[----:B------:R0:W-:Y:S01]  /*23ee0*/  @!P0 STG.E.U8 desc[UR14][R24.64+0x48], R3 ;  /* 0x0000480318008986 */ /* 0x0001e2000c10110e */
[----:B------:R-:W-:Y:S01]  /*23ef0*/  ISETP.LT.OR P0, PT, R0, 0x51, !P3 ;  /* 0x000000510000780c */ /* 0x000fe20005f01670 */
[----:B------:R-:W-:Y:S01]  /*23f00*/  FMUL R170, R170, UR20 ;  /* 0x00000014aaaa7c20 */ /* 0x000fe20008400000 */
[----:B------:R-:W-:Y:S01]  /*23f10*/  F2FP.SATFINITE.E5M2.F32.PACK_AB_MERGE_C R167, RZ, R167, RZ ;  /* 0x000000a7ffa7723e */ /* 0x000fe200048060ff */
[----:B------:R-:W-:Y:S01]  /*23f20*/  FMUL R171, R171, UR20 ;  /* 0x00000014abab7c20 */ /* 0x000fe20008400000 */
[----:B-1----:R-:W-:Y:S01]  /*23f30*/  F2FP.SATFINITE.E5M2.F32.PACK_AB_MERGE_C R5, RZ, R168, RZ ;  /* 0x000000a8ff05723e */ /* 0x002fe200048060ff */
[----:B------:R-:W-:Y:S01]  /*23f40*/  FMUL R172, R172, UR20 ;  /* 0x00000014acac7c20 */ /* 0x000fe20008400000 */
[----:B------:R-:W-:Y:S01]  /*23f50*/  F2FP.SATFINITE.E5M2.F32.PACK_AB_MERGE_C R169, RZ, R169, RZ ;  /* 0x000000a9ffa9723e */ /* 0x000fe200048060ff */
[----:B------:R-:W-:Y:S01]  /*23f60*/  @!P1 STG.E.U8 desc[UR14][R24.64+0x49], R167 ;  /* 0x000049a718009986 */ /* 0x000fe2000c10110e */
[----:B0-----:R-:W-:-:S03]  /*23f70*/  F2FP.SATFINITE.E5M2.F32.PACK_AB_MERGE_C R3, RZ, R170, RZ ;  /* 0x000000aaff03723e */ /* 0x001fc600048060ff */
[----:B------:R0:W-:Y:S01]  /*23f80*/  @!P5 STG.E.U8 desc[UR14][R26.64+0x48], R5 ;  /* 0x000048051a00d986 */ /* 0x0001e2000c10110e */
[C---:B------:R-:W-:Y:S02]  /*23f90*/  ISETP.LT.OR P1, PT, R0.reuse, 0x52, !P3 ;  /* 0x000000520000780c */ /* 0x040fe40005f21670 */
[C---:B------:R-:W-:Y:S01]  /*23fa0*/  ISETP.LT.OR P5, PT, R0.reuse, 0x51, !P2 ;  /* 0x000000510000780c */ /* 0x040fe200057a1670 */
[----:B------:R-:W-:Y:S01]  /*23fb0*/  @!P6 STG.E.U8 desc[UR14][R26.64+0x49], R169 ;  /* 0x000049a91a00e986 */ /* 0x000fe2000c10110e */
[----:B------:R-:W-:-:S03]  /*23fc0*/  ISETP.LT.OR P6, PT, R0, 0x52, !P2 ;  /* 0x000000520000780c */ /* 0x000fc600057c1670 */
[----:B------:R1:W-:Y:S01]  /*23fd0*/  @!P0 STG.E.U8 desc[UR14][R24.64+0x50], R3 ;  /* 0x0000500318008986 */ /* 0x0003e2000c10110e */
[----:B------:R-:W-:Y:S01]  /*23fe0*/  ISETP.LT.OR P0, PT, R0, 0x59, !P3 ;  /* 0x000000590000780c */ /* 0x000fe20005f01670 */
[----:B------:R-:W-:Y:S01]  /*23ff0*/  FMUL R173, R173, UR20 ;  /* 0x00000014adad7c20 */ /* 0x000fe20008400000 */
[----:B------:R-:W-:Y:S01]  /*24000*/  FMUL R174, R174, UR20 ;  /* 0x00000014aeae7c20 */ /* 0x000fe20008400000 */
[----:B------:R-:W-:Y:S01]  /*24010*/  F2FP.SATFINITE.E5M2.F32.PACK_AB_MERGE_C R171, RZ, R171, RZ ;  /* 0x000000abffab723e */ /* 0x000fe200048060ff */
[----:B------:R-:W-:Y:S01]  /*24020*/  FMUL R175, R175, UR20 ;  /* 0x00000014afaf7c20 */ /* 0x000fe20008400000 */
[----:B0-----:R-:W-:Y:S01]  /*24030*/  F2FP.SATFINITE.E5M2.F32.PACK_AB_MERGE_C R5, RZ, R172, RZ ;  /* 0x000000acff05723e */ /* 0x001fe200048060ff */
[----:B------:R-:W-:Y:S01]  /*24040*/  FMUL R176, R176, UR20 ;  /* 0x00000014b0b07c20 */ /* 0x000fe20008400000 */
[----:B------:R-:W-:Y:S01]  /*24050*/  F2FP.SATFINITE.E5M2.F32.PACK_AB_MERGE_C R173, RZ, R173, RZ ;  /* 0x000000adffad723e */ /* 0x000fe200048060ff */
[----:B------:R-:W-:Y:S01]  /*24060*/  @!P1 STG.E.U8 desc[UR14][R24.64+0x51], R171 ;  /* 0x000051ab18009986 */ /* 0x000fe2000c10110e */
[----:B-1----:R-:W-:-:S03]  /*24070*/  F2FP.SATFINITE.E5M2.F32.PACK_AB_MERGE_C R3, RZ, R174, RZ ;  /* 0x000000aeff03723e */ /* 0x002fc600048060ff */
        /* <DEDUP_REMOVED lines=220> */
[----:B------:R-:W3:Y:S01]  /*24e40*/  LDL.LU R38, [R1+0x214] ;  /* 0x0002140001267983 */ /* 0x000ee20000300800 */
[----:B------:R-:W-:Y:S02]  /*24e50*/  F2FP.SATFINITE.E5M2.F32.PACK_AB_MERGE_C R229, RZ, R229, RZ ;  /* 0x000000e5ffe5723e */ /* 0x000fe400048060ff */
[----:B-1----:R-:W-:Y:S01]  /*24e60*/  F2FP.SATFINITE.E5M2.F32.PACK_AB_MERGE_C R3, RZ, R230, RZ ;  /* 0x000000e6ff03723e */ /* 0x002fe200048060ff */
[----:B------:R-:W-:Y:S01]  /*24e70*/  @!P1 STG.E.U8 desc[UR14][R24.64+0xc1], R227 ;  /* 0x0000c1e318009986 */ /* 0x000fe2000c10110e */
[----:B------:R-:W-:-:S03]  /*24e80*/  ISETP.LT.OR P1, PT, R0, 0xca, !P3 ;  /* 0x000000ca0000780c */ /* 0x000fc60005f21670 */
[----:B------:R0:W-:Y:S01]  /*24e90*/  @!P5 STG.E.U8 desc[UR14][R26.64+0xc0], R5 ;  /* 0x0000c0051a00d986 */ /* 0x0001e2000c10110e */
[----:B------:R-:W-:-:S03]  /*24ea0*/  ISETP.LT.OR P5, PT, R0, 0xc9, !P2 ;  /* 0x000000c90000780c */ /* 0x000fc600057a1670 */
[----:B------:R-:W-:Y:S01]  /*24eb0*/  @!P6 STG.E.U8 desc[UR14][R26.64+0xc1], R229 ;  /* 0x0000c1e51a00e986 */ /* 0x000fe2000c10110e */
[----:B------:R-:W-:-:S03]  /*24ec0*/  ISETP.LT.OR P6, PT, R0, 0xca, !P2 ;  /* 0x000000ca0000780c */ /* 0x000fc600057c1670 */
[----:B------:R3:W-:Y:S01]  /*24ed0*/  @!P0 STG.E.U8 desc[UR14][R24.64+0xc8], R3 ;  /* 0x0000c80318008986 */ /* 0x0007e2000c10110e */
[----:B------:R-:W-:Y:S01]  /*24ee0*/  ISETP.LT.OR P0, PT, R0, 0xd1, !P3 ;  /* 0x000000d10000780c */ /* 0x000fe20005f01670 */
[----:B------:R-:W-:Y:S01]  /*24ef0*/  FMUL R232, R232, UR20 ;  /* 0x00000014e8e87c20 */ /* 0x000fe20008400000 */
[----:B------:R-:W-:Y:S01]  /*24f00*/  FMUL R233, R233, UR20 ;  /* 0x00000014e9e97c20 */ /* 0x000fe20008400000 */
[----:B------:R-:W3:Y:S01]  /*24f10*/  LDL.LU R37, [R1+0x218] ;  /* 0x0002180001257983 */ /* 0x000ee20000300800 */
[----:B------:R-:W-:Y:S01]  /*24f20*/  FMUL R234, R234, UR20 ;  /* 0x00000014eaea7c20 */ /* 0x000fe20008400000 */
[----:B------:R-:W-:Y:S02]  /*24f30*/  F2FP.SATFINITE.E5M2.F32.PACK_AB_MERGE_C R231, RZ, R231, RZ ;  /* 0x000000e7ffe7723e */ /* 0x000fe400048060ff */
[----:B------:R-:W3:Y:S01]  /*24f40*/  LDL.LU R36, [R1+0x21c] ;  /* 0x00021c0001247983 */ /* 0x000ee20000300800 */
[----:B0-----:R-:W-:Y:S01]  /*24f50*/  F2FP.SATFINITE.E5M2.F32.PACK_AB_MERGE_C R5, RZ, R232, RZ ;  /* 0x000000e8ff05723e */ /* 0x001fe200048060ff */
[----:B--2---:R-:W-:Y:S01]  /*24f60*/  FMUL R2, R40, UR20 ;  /* 0x0000001428027c20 */ /* 0x004fe20008400000 */
[----:B------:R-:W-:Y:S01]  /*24f70*/  F2FP.SATFINITE.E5M2.F32.PACK_AB_MERGE_C R233, RZ, R233, RZ ;  /* 0x000000e9ffe9723e */ /* 0x000fe200048060ff */
[----:B----4-:R-:W-:Y:S01]  /*24f80*/  FMUL R4, R35, UR20 ;  /* 0x0000001423047c20 */ /* 0x010fe20008400000 */
[----:B------:R-:W-:Y:S01]  /*24f90*/  F2FP.SATFINITE.E5M2.F32.PACK_AB_MERGE_C R7, RZ, R234, RZ ;  /* 0x000000eaff07723e */ /* 0x000fe200048060ff */
[----:B------:R-:W2:Y:S01]  /*24fa0*/  LDL.LU R35, [R1+0x220] ;  /* 0x0002200001237983 */ /* 0x000ea20000300800 */
[----:B------:R-:W-:Y:S01]  /*24fb0*/  FMUL R235, R235, UR20 ;  /* 0x00000014ebeb7c20 */ /* 0x000fe20008400000 */
[----:B------:R-:W-:Y:S01]  /*24fc0*/  FMUL R236, R236, UR20 ;  /* 0x00000014ecec7c20 */ /* 0x000fe20008400000 */
[----:B---3--:R-:W-:Y:S01]  /*24fd0*/  FMUL R3, R39, UR20 ;  /* 0x0000001427037c20 */ /* 0x008fe20008400000 */
[----:B------:R-:W-:Y:S01]  /*24fe0*/  @!P1 STG.E.U8 desc[UR14][R24.64+0xc9], R231 ;  /* 0x0000c9e718009986 */ /* 0x000fe2000c10110e */
[C---:B------:R-:W-:Y:S01]  /*24ff0*/  ISETP.LT.OR P1, PT, R0.reuse, 0xd2, !P3 ;  /* 0x000000d20000780c */ /* 0x040fe20005f21670 */
[----:B------:R-:W-:Y:S01]  /*25000*/  FMUL R237, R237, UR20 ;  /* 0x00000014eded7c20 */ /* 0x000fe20008400000 */
[----:B------:R-:W-:Y:S01]  /*25010*/  F2FP.SATFINITE.E5M2.F32.PACK_AB_MERGE_C R235, RZ, R235, RZ ;  /* 0x000000ebffeb723e */ /* 0x000fe200048060ff */
[----:B------:R0:W-:Y:S01]  /*25020*/  @!P5 STG.E.U8 desc[UR14][R26.64+0xc8], R5 ;  /* 0x0000c8051a00d986 */ /* 0x0001e2000c10110e */
[----:B------:R-:W-:-:S02]  /*25030*/  ISETP.LT.OR P5, PT, R0, 0xd1, !P2 ;  /* 0x000000d10000780c */ /* 0x000fc400057a1670 */
[----:B------:R-:W-:Y:S01]  /*25040*/  F2FP.SATFINITE.E5M2.F32.PACK_AB_MERGE_C R9, RZ, R236, RZ ;  /* 0x000000ecff09723e */ /* 0x000fe200048060ff */
[----:B------:R-:W-:Y:S01]  /*25050*/  @!P6 STG.E.U8 desc[UR14][R26.64+0xc9], R233 ;  /* 0x0000c9e91a00e986 */ /* 0x000fe2000c10110e */
[C---:B------:R-:W-:Y:S02]  /*25060*/  ISETP.LT.OR P6, PT, R0.reuse, 0xd2, !P2 ;  /* 0x000000d20000780c */ /* 0x040fe400057c1670 */
[----:B------:R-:W-:Y:S01]  /*25070*/  F2FP.SATFINITE.E5M2.F32.PACK_AB_MERGE_C R237, RZ, R237, RZ ;  /* 0x000000edffed723e */ /* 0x000fe200048060ff */
[----:B------:R1:W-:Y:S01]  /*25080*/  @!P0 STG.E.U8 desc[UR14][R24.64+0xd0], R7 ;  /* 0x0000d00718008986 */ /* 0x0003e2000c10110e */
[C---:B------:R-:W-:Y:S01]  /*25090*/  ISETP.LT.OR P0, PT, R0.reuse, 0xd9, !P3 ;  /* 0x000000d90000780c */ /* 0x040fe20005f01670 */
[----:B0-----:R-:W-:Y:S02]  /*250a0*/  FMUL R5, R33, UR20 ;  /* 0x0000001421057c20 */ /* 0x001fe40008400000 */
[----:B------:R-:W-:Y:S01]  /*250b0*/  @!P1 STG.E.U8 desc[UR14][R24.64+0xd1], R235 ;  /* 0x0000d1eb18009986 */ /* 0x000fe2000c10110e */
[----:B------:R-:W-:-:S03]  /*250c0*/  ISETP.LT.OR P1, PT, R0, 0xda, !P3 ;  /* 0x000000da0000780c */ /* 0x000fc60005f21670 */
[----:B------:R-:W3:Y:S01]  /*250d0*/  LDL.LU R33, [R1+0x224] ;  /* 0x0002240001217983 */ /* 0x000ee20000300800 */
[----:B-1----:R-:W-:Y:S01]  /*250e0*/  F2FP.SATFINITE.E5M2.F32.PACK_AB_MERGE_C R7, RZ, R2, RZ ;  /* 0x00000002ff07723e */ /* 0x002fe200048060ff */
[----:B------:R-:W-:Y:S02]  /*250f0*/  FMUL R2, R32, UR20 ;  /* 0x0000001420027c20 */ /* 0x000fe40008400000 */
[----:B------:R-:W4:Y:S04]  /*25100*/  LDL.LU R40, [R1+0x228] ;  /* 0x0002280001287983 */ /* 0x000f280000300800 */
[----:B------:R-:W4:Y:S04]  /*25110*/  LDL.LU R32, [R1+0x22c] ;  /* 0x00022c0001207983 */ /* 0x000f280000300800 */
[----:B------:R-:W4:Y:S01]  /*25120*/  LDL.LU R39, [R1+0x230] ;  /* 0x0002300001277983 */ /* 0x000f220000300800 */
[----:B------:R-:W-:-:S03]  /*25130*/  F2FP.SATFINITE.E5M2.F32.PACK_AB_MERGE_C R11, RZ, R4, RZ ;  /* 0x00000004ff0b723e */ /* 0x000fc600048060ff */
[----:B------:R0:W-:Y:S01]  /*25140*/  @!P5 STG.E.U8 desc[UR14][R26.64+0xd0], R9 ;  /* 0x0000d0091a00d986 */ /* 0x0001e2000c10110e */
[C---:B------:R-:W-:Y:S02]  /*25150*/  ISETP.LT.OR P5, PT, R0.reuse, 0xd9, !P2 ;  /* 0x000000d90000780c */ /* 0x040fe400057a1670 */
[----:B------:R-:W-:Y:S01]  /*25160*/  F2FP.SATFINITE.E5M2.F32.PACK_AB_MERGE_C R13, RZ, R5, RZ ;  /* 0x00000005ff0d723e */ /* 0x000fe200048060ff */
[----:B------:R-:W-:Y:S01]  /*25170*/  @!P6 STG.E.U8 desc[UR14][R26.64+0xd1], R237 ;  /* 0x0000d1ed1a00e986 */ /* 0x000fe2000c10110e */
[----:B------:R-:W-:Y:S02]  /*25180*/  ISETP.LT.OR P6, PT, R0, 0xda, !P2 ;  /* 0x000000da0000780c */ /* 0x000fe400057c1670 */
[----:B0-----:R-:W-:Y:S01]  /*25190*/  F2FP.SATFINITE.E5M2.F32.PACK_AB_MERGE_C R9, RZ, R3, RZ ;  /* 0x00000003ff09723e */ /* 0x001fe200048060ff */
[----:B------:R0:W-:Y:S04]  /*251a0*/  @!P0 STG.E.U8 desc[UR14][R24.64+0xd8], R7 ;  /* 0x0000d80718008986 */ /* 0x0001e8000c10110e */
[----:B------:R1:W-:Y:S01]  /*251b0*/  @!P1 STG.E.U8 desc[UR14][R24.64+0xd9], R9 ;  /* 0x0000d90918009986 */ /* 0x0003e2000c10110e */
[----:B0-----:R-:W-:-:S03]  /*251c0*/  F2FP.SATFINITE.E5M2.F32.PACK_AB_MERGE_C R7, RZ, R2, RZ ;  /* 0x00000002ff07723e */ /* 0x001fc600048060ff */
[----:B------:R0:W-:Y:S01]  /*251d0*/  @!P5 STG.E.U8 desc[UR14][R26.64+0xd8], R11 ;  /* 0x0000d80b1a00d986 */ /* 0x0001e2000c10110e */
[----:B------:R-:W-:-:S03]  /*251e0*/  FMUL R3, R38, UR20 ;  /* 0x0000001426037c20 */ /* 0x000fc60008400000 */
[----:B------:R-:W4:Y:S02]  /*251f0*/  LDL.LU R38, [R1+0x234] ;  /* 0x0002340001267983 */ /* 0x000f240000300800 */
[----:B-1----:R-:W-:Y:S01]  /*25200*/  F2FP.SATFINITE.E5M2.F32.PACK_AB_MERGE_C R9, RZ, R3, RZ ;  /* 0x00000003ff09723e */ /* 0x002fe200048060ff */
[----:B------:R-:W-:Y:S02]  /*25210*/  FMUL R4, R37, UR20 ;  /* 0x0000001425047c20 */ /* 0x000fe40008400000 */
[----:B------:R-:W4:Y:S01]  /*25220*/  LDL.LU R37, [R1+0x238] ;  /* 0x0002380001257983 */ /* 0x000f220000300800 */
[----:B------:R-:W-:-:S03]  /*25230*/  FMUL R5, R36, UR20 ;  /* 0x0000001424057c20 */ /* 0x000fc60008400000 */
[----:B------:R-:W4:Y:S01]  /*25240*/  LDL.LU R36, [R1+0x23c] ;  /* 0x00023c0001247983 */ /* 0x000f220000300800 */
[----:B--2---:R-:W-:-:S03]  /*25250*/  FMUL R2, R35, UR20 ;  /* 0x0000001423027c20 */ /* 0x004fc60008400000 */
[----:B------:R-:W2:Y:S01]  /*25260*/  LDL.LU R35, [R1+0x240] ;  /* 0x0002400001237983 */ /* 0x000ea20000300800 */
[----:B0-----:R-:W-:Y:S01]  /*25270*/  F2FP.SATFINITE.E5M2.F32.PACK_AB_MERGE_C R11, RZ, R4, RZ ;  /* 0x00000004ff0b723e */ /* 0x001fe200048060ff */
[----:B---3--:R-:W-:Y:S02]  /*25280*/  FMUL R3, R33, UR20 ;  /* 0x0000001421037c20 */ /* 0x008fe40008400000 */
[----:B------:R-:W3:Y:S01]  /*25290*/  LDL.LU R33, [R1+0x244] ;  /* 0x0002440001217983 */ /* 0x000ee20000300800 */
[----:B----4-:R-:W-:-:S03]  /*252a0*/  FMUL R4, R32, UR20 ;  /* 0x0000001420047c20 */ /* 0x010fc60008400000 */
[----:B------:R-:W4:Y:S04]  /*252b0*/  LDL.LU R32, [R1+0x248] ;  /* 0x0002480001207983 */ /* 0x000f280000300800 */
[----:B------:R0:W-:Y:S01]  /*252c0*/  @!P6 STG.E.U8 desc[UR14][R26.64+0xd9], R13 ;  /* 0x0000d90d1a00e986 */ /* 0x0001e2000c10110e */
[C---:B------:R-:W-:Y:S02]  /*252d0*/  ISETP.LT.OR P6, PT, R0.reuse, 0xe2, !P3 ;  /* 0x000000e20000780c */ /* 0x040fe40005fc1670 */
[C---:B------:R-:W-:Y:S02]  /*252e0*/  ISETP.LT.OR P5, PT, R0.reuse, 0xe1, !P3 ;  /* 0x000000e10000780c */ /* 0x040fe40005fa1670 */
[C---:B------:R-:W-:Y:S02]  /*252f0*/  ISETP.LT.OR P0, PT, R0.reuse, 0xe1, !P2 ;  /* 0x000000e10000780c */ /* 0x040fe40005701670 */
[----:B------:R-:W-:-:S02]  /*25300*/  ISETP.LT.OR P1, PT, R0, 0xe2, !P2 ;  /* 0x000000e20000780c */ /* 0x000fc40005721670 */
[----:B------:R-:W-:-:S05]  /*25310*/  F2FP.SATFINITE.E5M2.F32.PACK_AB_MERGE_C R5, RZ, R5, RZ ;  /* 0x00000005ff05723e */ /* 0x000fca00048060ff */
[----:B------:R-:W-:Y:S01]  /*25320*/  @!P6 STG.E.U8 desc[UR14][R24.64+0xe1], R9 ;  /* 0x0000e1091800e986 */ /* 0x000fe2000c10110e */
[----:B------:R-:W-:Y:S02]  /*25330*/  ISETP.LT.OR P6, PT, R0, 0xe9, !P3 ;  /* 0x000000e90000780c */ /* 0x000fe40005fc1670 */
[----:B0-----:R-:W-:Y:S01]  /*25340*/  F2FP.SATFINITE.E5M2.F32.PACK_AB_MERGE_C R13, RZ, R2, RZ ;  /* 0x00000002ff0d723e */ /* 0x001fe200048060ff */
[----:B------:R-:W-:Y:S01]  /*25350*/  FMUL R2, R40, UR20 ;  /* 0x0000001428027c20 */ /* 0x000fe20008400000 */
[----:B------:R0:W-:Y:S01]  /*25360*/  @!P5 STG.E.U8 desc[UR14][R24.64+0xe0], R7 ;  /* 0x0000e0071800d986 */ /* 0x0001e2000c10110e */
[----:B------:R-:W-:-:S03]  /*25370*/  ISETP.LT.OR P5, PT, R0, 0xea, !P2 ;  /* 0x000000ea0000780c */ /* 0x000fc600057a1670 */
[----:B------:R-:W-:Y:S01]  /*25380*/  @!P0 STG.E.U8 desc[UR14][R26.64+0xe0], R11 ;  /* 0x0000e00b1a008986 */ /* 0x000fe2000c10110e */
[----:B------:R-:W-:-:S03]  /*25390*/  ISETP.LT.OR P0, PT, R0, 0xea, !P3 ;  /* 0x000000ea0000780c */ /* 0x000fc60005f01670 */
[----:B------:R1:W-:Y:S01]  /*253a0*/  @!P1 STG.E.U8 desc[UR14][R26.64+0xe1], R5 ;  /* 0x0000e1051a009986 */ /* 0x0003e2000c10110e */
[----:B------:R-:W-:-:S03]  /*253b0*/  ISETP.LT.OR P1, PT, R0, 0xe9, !P2 ;  /* 0x000000e90000780c */ /* 0x000fc60005721670 */
[----:B------:R-:W4:Y:S01]  /*253c0*/  LDL.LU R40, [R1+0x24c] ;  /* 0x00024c0001287983 */ /* 0x000f220000300800 */
[----:B0-----:R-:W-:-:S03]  /*253d0*/  F2FP.SATFINITE.E5M2.F32.PACK_AB_MERGE_C R7, RZ, R3, RZ ;  /* 0x00000003ff07723e */ /* 0x001fc600048060ff */
[----:B------:R-:W-:Y:S01]  /*253e0*/  @!P6 STG.E.U8 desc[UR14][R24.64+0xe8], R13 ;  /* 0x0000e80d1800e986 */ /* 0x000fe2000c10110e */
[----:B-1----:R-:W-:Y:S01]  /*253f0*/  F2FP.SATFINITE.E5M2.F32.PACK_AB_MERGE_C R5, RZ, R2, RZ ;  /* 0x00000002ff05723e */ /* 0x002fe200048060ff */
[----:B------:R-:W-:Y:S02]  /*25400*/  FMUL R2, R39, UR20 ;  /* 0x0000001427027c20 */ /* 0x000fe40008400000 */
[----:B------:R-:W4:Y:S01]  /*25410*/  LDL.LU R39, [R1+0x250] ;  /* 0x0002500001277983 */ /* 0x000f220000300800 */
[----:B------:R-:W-:Y:S02]  /*25420*/  ISETP.LT.OR P6, PT, R0, 0xf1, !P3 ;  /* 0x000000f10000780c */ /* 0x000fe40005fc1670 */
[----:B------:R-:W-:Y:S02]  /*25430*/  F2FP.SATFINITE.E5M2.F32.PACK_AB_MERGE_C R9, RZ, R4, RZ ;  /* 0x00000004ff09723e */ /* 0x000fe400048060ff */
[----:B------:R-:W-:Y:S01]  /*25440*/  F2FP.SATFINITE.E5M2.F32.PACK_AB_MERGE_C R11, RZ, R2, RZ ;  /* 0x00000002ff0b723e */ /* 0x000fe200048060ff */
[----:B------:R0:W-:Y:S04]  /*25450*/  @!P0 STG.E.U8 desc[UR14][R24.64+0xe9], R7 ;  /* 0x0000e90718008986 */ /* 0x0001e8000c10110e */
[----:B------:R1:W-:Y:S04]  /*25460*/  @!P5 STG.E.U8 desc[UR14][R26.64+0xe9], R9 ;  /* 0x0000e9091a00d986 */ /* 0x0003e8000c10110e */
[----:B------:R-:W-:Y:S04]  /*25470*/  @!P1 STG.E.U8 desc[UR14][R26.64+0xe8], R5 ;  /* 0x0000e8051a009986 */ /* 0x000fe8000c10110e */
[----:B------:R2:W-:Y:S01]  /*25480*/  @!P6 STG.E.U8 desc[UR14][R24.64+0xf0], R11 ;  /* 0x0000f00b1800e986 */ /* 0x0005e2000c10110e */
[----:B------:R-:W-:-:S03]  /*25490*/  FMUL R3, R38, UR20 ;  /* 0x0000001426037c20 */ /* 0x000fc60008400000 */
[----:B------:R-:W4:Y:S02]  /*254a0*/  LDL.LU R38, [R1+0x254] ;  /* 0x0002540001267983 */ /* 0x000f240000300800 */
[----:B0-----:R-:W-:Y:S01]  /*254b0*/  F2FP.SATFINITE.E5M2.F32.PACK_AB_MERGE_C R7, RZ, R3, RZ ;  /* 0x00000003ff07723e */ /* 0x001fe200048060ff */
[----:B------:R-:W-:Y:S02]  /*254c0*/  FMUL R4, R37, UR20 ;  /* 0x0000001425047c20 */ /* 0x000fe40008400000 */
[----:B------:R-:W4:Y:S01]  /*254d0*/  LDL.LU R37, [R1+0x258] ;  /* 0x0002580001257983 */ /* 0x000f220000300800 */
[----:B------:R-:W-:-:S03]  /*254e0*/  FMUL R2, R36, UR20 ;  /* 0x0000001424027c20 */ /* 0x000fc60008400000 */
[----:B------:R-:W4:Y:S02]  /*254f0*/  LDL.LU R36, [R1+0x25c] ;  /* 0x00025c0001247983 */ /* 0x000f240000300800 */
[----:B-1----:R-:W-:Y:S01]  /*25500*/  F2FP.SATFINITE.E5M2.F32.PACK_AB_MERGE_C R9, RZ, R2, RZ ;  /* 0x00000002ff09723e */ /* 0x002fe200048060ff */
[----:B--2---:R-:W-:Y:S02]  /*25510*/  FMUL R2, R35, UR20 ;  /* 0x0000001423027c20 */ /* 0x004fe40008400000 */
[----:B------:R-:W2:Y:S03]  /*25520*/  LDL.LU R35, [R1+0x260] ;  /* 0x0002600001237983 */ /* 0x000ea60000300800 */
[----:B------:R-:W-:Y:S01]  /*25530*/  F2FP.SATFINITE.E5M2.F32.PACK_AB_MERGE_C R11, RZ, R2, RZ ;  /* 0x00000002ff0b723e */ /* 0x000fe200048060ff */
[----:B---3--:R-:W-:Y:S02]  /*25540*/  FMUL R3, R33, UR20 ;  /* 0x0000001421037c20 */ /* 0x008fe40008400000 */
[----:B------:R-:W3:Y:S01]  /*25550*/  LDL.LU R33, [R1+0x264] ;  /* 0x0002640001217983 */ /* 0x000ee20000300800 */
[----:B----4-:R-:W-:-:S03]  /*25560*/  FMUL R2, R32, UR20 ;  /* 0x0000001420027c20 */ /* 0x010fc60008400000 */
[----:B------:R-:W4:Y:S01]  /*25570*/  LDL.LU R32, [R1+0x268] ;  /* 0x0002680001207983 */ /* 0x000f220000300800 */
[C---:B------:R-:W-:Y:S02]  /*25580*/  ISETP.LT.OR P0, PT, R0.reuse, 0xf2, !P3 ;  /* 0x000000f20000780c */ /* 0x040fe40005f01670 */
[C---:B------:R-:W-:Y:S02]  /*25590*/  ISETP.LT.OR P5, PT, R0.reuse, 0xf2, !P2 ;  /* 0x000000f20000780c */ /* 0x040fe400057a1670 */
[C---:B------:R-:W-:Y:S02]  /*255a0*/  ISETP.LT.OR P1, PT, R0.reuse, 0xf1, !P2 ;  /* 0x000000f10000780c */ /* 0x040fe40005721670 */
[----:B------:R-:W-:Y:S02]  /*255b0*/  ISETP.LT.OR P6, PT, R0, 0xf9, !P3 ;  /* 0x000000f90000780c */ /* 0x000fe40005fc1670 */
[----:B------:R-:W-:Y:S02]  /*255c0*/  F2FP.SATFINITE.E5M2.F32.PACK_AB_MERGE_C R13, RZ, R3, RZ ;  /* 0x00000003ff0d723e */ /* 0x000fe400048060ff */
[----:B------:R-:W-:-:S03]  /*255d0*/  F2FP.SATFINITE.E5M2.F32.PACK_AB_MERGE_C R5, RZ, R4, RZ ;  /* 0x00000004ff05723e */ /* 0x000fc600048060ff */
[----:B------:R0:W-:Y:S01]  /*255e0*/  @!P0 STG.E.U8 desc[UR14][R24.64+0xf1], R7 ;  /* 0x0000f10718008986 */ /* 0x0001e2000c10110e */
[----:B------:R-:W-:-:S03]  /*255f0*/  ISETP.LT.OR P3, PT, R0, 0xfa, !P3 ;  /* 0x000000fa0000780c */ /* 0x000fc60005f61670 */
[----:B------:R1:W-:Y:S01]  /*25600*/  @!P5 STG.E.U8 desc[UR14][R26.64+0xf1], R9 ;  /* 0x0000f1091a00d986 */ /* 0x0003e2000c10110e */
[----:B------:R-:W-:Y:S02]  /*25610*/  ISETP.LT.OR P5, PT, R0, 0xf9, !P2 ;  /* 0x000000f90000780c */ /* 0x000fe400057a1670 */
[----:B0-----:R-:W-:Y:S01]  /*25620*/  F2FP.SATFINITE.E5M2.F32.PACK_AB_MERGE_C R7, RZ, R2, RZ ;  /* 0x00000002ff07723e */ /* 0x001fe200048060ff */
[----:B------:R-:W-:Y:S01]  /*25630*/  @!P1 STG.E.U8 desc[UR14][R26.64+0xf0], R5 ;  /* 0x0000f0051a009986 */ /* 0x000fe2000c10110e */
[----:B------:R-:W-:-:S03]  /*25640*/  FMUL R2, R40, UR20 ;  /* 0x0000001428027c20 */ /* 0x000fc60008400000 */
[----:B------:R-:W4:Y:S01]  /*25650*/  LDL.LU R40, [R1+0x26c] ;  /* 0x00026c0001287983 */ /* 0x000f220000300800 */
[----:B------:R-:W-:-:S03]  /*25660*/  FMUL R3, R39, UR20 ;  /* 0x0000001427037c20 */ /* 0x000fc60008400000 */
[----:B------:R-:W4:Y:S01]  /*25670*/  LDL.LU R39, [R1+0x270] ;  /* 0x0002700001277983 */ /* 0x000f220000300800 */
[----:B-1----:R-:W-:-:S03]  /*25680*/  F2FP.SATFINITE.E5M2.F32.PACK_AB_MERGE_C R9, RZ, R2, RZ ;  /* 0x00000002ff09723e */ /* 0x002fc600048060ff */
        /* <DEDUP_REMOVED lines=17> */
[----:B------:R-:W4:Y:S01]  /*257a0*/  LDL.LU R32, [R1+0x288] ;  /* 0x0002880001207983 */ /* 0x000f220000300800 */
[----:B------:R-:W-:Y:S02]  /*257b0*/  ISETP.GE.AND P1, PT, R34, 0x81, PT ;  /* 0x000000812200780c */ /* 0x000fe40003f26270 */
[C---:B------:R-:W-:Y:S02]  /*257c0*/  ISETP.LT.OR P2, PT, R0.reuse, 0xfa, !P2 ;  /* 0x000000fa0000780c */ /* 0x040fe40005741670 */
[C---:B------:R-:W-:Y:S02]  /*257d0*/  ISETP.LT.OR P6, PT, R0.reuse, 0x1, !P1 ;  /* 0x000000010000780c */ /* 0x040fe40004fc1670 */
[----:B------:R-:W-:Y:S02]  /*257e0*/  ISETP.LT.OR P3, PT, R0, 0x2, !P1 ;  /* 0x000000020000780c */ /* 0x000fe40004f61670 */
[----:B------:R-:W-:-:S07]  /*257f0*/  ISETP.GE.AND P0, PT, R34, 0x89, PT ;  /* 0x000000892200780c */ /* 0x000fce0003f06270 */
[----:B------:R0:W-:Y:S04]  /*25800*/  @!P2 STG.E.U8 desc[UR14][R26.64+0xf9], R9 ;  /* 0x0000f9091a00a986 */ /* 0x0001e8000c10110e */
[----:B------:R-:W-:Y:S01]  /*25810*/  @!P6 STG.E.U8 desc[UR14][R30.64], R11 ;  /* 0x0000000b1e00e986 */ /* 0x000fe2000c10110e */
[C---:B------:R-:W-:Y:S02]  /*25820*/  ISETP.LT.OR P6, PT, R0.reuse, 0x2, !P0 ;  /* 0x000000020000780c */ /* 0x040fe400047c1670 */
[C---:B------:R-:W-:Y:S01]  /*25830*/  ISETP.LT.OR P5, PT, R0.reuse, 0x1, !P0 ;  /* 0x000000010000780c */ /* 0x040fe200047a1670 */
[----:B------:R1:W-:Y:S01]  /*25840*/  @!P3 STG.E.U8 desc[UR14][R30.64+0x1], R13 ;  /* 0x0000010d1e00b986 */ /* 0x0003e2000c10110e */
[----:B------:R-:W-:Y:S02]  /*25850*/  ISETP.LT.OR P2, PT, R0, 0xa, !P1 ;  /* 0x0000000a0000780c */ /* 0x000fe40004f41670 */
[----:B0-----:R-:W-:Y:S01]  /*25860*/  F2FP.SATFINITE.E5M2.F32.PACK_AB_MERGE_C R9, RZ, R3, RZ ;  /* 0x00000003ff09723e */ /* 0x001fe200048060ff */
[----:B------:R-:W-:-:S02]  /*25870*/  FMUL R3, R40, UR20 ;  /* 0x0000001428037c20 */ /* 0x000fc40008400000 */
[----:B------:R-:W4:Y:S01]  /*25880*/  LDL.LU R40, [R1+0x28c] ;  /* 0x00028c0001287983 */ /* 0x000f220000300800 */
[----:B-1----:R-:W-:Y:S02]  /*25890*/  F2FP.SATFINITE.E5M2.F32.PACK_AB_MERGE_C R13, RZ, R2, RZ ;  /* 0x00000002ff0d723e */ /* 0x002fe400048060ff */
[C---:B------:R-:W-:Y:S01]  /*258a0*/  ISETP.LT.OR P3, PT, R0.reuse, 0x9, !P1 ;  /* 0x000000090000780c */ /* 0x040fe20004f61670 */
[----:B------:R0:W-:Y:S01]  /*258b0*/  @!P6 STG.E.U8 desc[UR14][R28.64+0x1], R7 ;  /* 0x000001071c00e986 */ /* 0x0001e2000c10110e */
[----:B------:R-:W-:Y:S01]  /*258c0*/  F2FP.SATFINITE.E5M2.F32.PACK_AB_MERGE_C R5, RZ, R5, RZ ;  /* 0x00000005ff05723e */ /* 0x000fe200048060ff */
[----:B------:R-:W-:Y:S02]  /*258d0*/  FMUL R2, R39, UR20 ;  /* 0x0000001427027c20 */ /* 0x000fe40008400000 */
[----:B------:R-:W4:Y:S01]  /*258e0*/  LDL.LU R39, [R1+0x290] ;  /* 0x0002900001277983 */ /* 0x000f220000300800 */
[----:B------:R-:W-:Y:S02]  /*258f0*/  F2FP.SATFINITE.E5M2.F32.PACK_AB_MERGE_C R11, RZ, R4, RZ ;  /* 0x00000004ff0b723e */ /* 0x000fe400048060ff */
[----:B------:R-:W-:-:S02]  /*25900*/  ISETP.LT.OR P6, PT, R0, 0xa, !P0 ;  /* 0x0000000a0000780c */ /* 0x000fc400047c1670 */
[----:B0-----:R-:W-:Y:S01]  /*25910*/  F2FP.SATFINITE.E5M2.F32.PACK_AB_MERGE_C R7, RZ, R2, RZ ;  /* 0x00000002ff07723e */ /* 0x001fe200048060ff */
[----:B------:R0:W-:Y:S04]  /*25920*/  @!P5 STG.E.U8 desc[UR14][R28.64], R5 ;  /* 0x000000051c00d986 */ /* 0x0001e8000c10110e */
[----:B------:R-:W-:Y:S04]  /*25930*/  @!P2 STG.E.U8 desc[UR14][R30.64+0x9], R11 ;  /* 0x0000090b1e00a986 */ /* 0x000fe8000c10110e */
[----:B------:R1:W-:Y:S01]  /*25940*/  @!P3 STG.E.U8 desc[UR14][R30.64+0x8], R9 ;  /* 0x000008091e00b986 */ /* 0x0003e2000c10110e */
[----:B0-----:R-:W-:-:S05]  /*25950*/  F2FP.SATFINITE.E5M2.F32.PACK_AB_MERGE_C R5, RZ, R3, RZ ;  /* 0x00000003ff05723e */ /* 0x001fca00048060ff */
[----:B------:R4:W-:Y:S01]  /*25960*/  @!P6 STG.E.U8 desc[UR14][R28.64+0x9], R5 ;  /* 0x000009051c00e986 */ /* 0x0009e2000c10110e */
[----:B------:R-:W-:-:S03]  /*25970*/  FMUL R4, R38, UR20 ;  /* 0x0000001426047c20 */ /* 0x000fc60008400000 */
[----:B------:R-:W4:Y:S02]  /*25980*/  LDL.LU R38, [R1+0x294] ;  /* 0x0002940001267983 */ /* 0x000f240000300800 */
[----:B-1----:R-:W-:Y:S01]  /*25990*/  F2FP.SATFINITE.E5M2.F32.PACK_AB_MERGE_C R9, RZ, R4, RZ ;  /* 0x00000004ff09723e */ /* 0x002fe200048060ff */
[----:B------:R-:W-:Y:S02]  /*259a0*/  FMUL R2, R37, UR20 ;  /* 0x0000001425027c20 */ /* 0x000fe40008400000 */
[----:B------:R-:W4:Y:S03]  /*259b0*/  LDL.LU R37, [R1+0x298] ;  /* 0x0002980001257983 */ /* 0x000f260000300800 */
[----:B------:R-:W-:Y:S01]  /*259c0*/  F2FP.SATFINITE.E5M2.F32.PACK_AB_MERGE_C R11, RZ, R2, RZ ;  /* 0x00000002ff0b723e */ /* 0x000fe200048060ff */
[----:B------:R-:W-:Y:S02]  /*259d0*/  FMUL R2, R36, UR20 ;  /* 0x0000001424027c20 */ /* 0x000fe40008400000 */
[----:B------:R-:W4:Y:S01]  /*259e0*/  LDL.LU R36, [R1+0x29c] ;  /* 0x00029c0001247983 */ /* 0x000f220000300800 */
[----:B--2---:R-:W-:-:S03]  /*259f0*/  FMUL R3, R35, UR20 ;  /* 0x0000001423037c20 */ /* 0x004fc60008400000 */
[----:B------:R-:W2:Y:S01]  /*25a00*/  LDL.LU R35, [R1+0x2a0] ;  /* 0x0002a00001237983 */ /* 0x000ea20000300800 */
[----:B---3--:R-:W-:-:S03]  /*25a10*/  FMUL R4, R33, UR20 ;  /* 0x0000001421047c20 */ /* 0x008fc60008400000 */
[----:B------:R-:W3:Y:S01]  /*25a20*/  LDL.LU R33, [R1+0x2a4] ;  /* 0x0002a40001217983 */ /* 0x000ee20000300800 */
[----:B----4-:R-:W-:-:S03]  /*25a30*/  FMUL R5, R32, UR20 ;  /* 0x0000001420057c20 */ /* 0x010fc60008400000 */
[----:B------:R-:W4:Y:S01]  /*25a40*/  LDL.LU R32, [R1+0x2a8] ;  /* 0x0002a80001207983 */ /* 0x000f220000300800 */
[C---:B------:R-:W-:Y:S02]  /*25a50*/  ISETP.LT.OR P5, PT, R0.reuse, 0x9, !P0 ;  /* 0x000000090000780c */ /* 0x040fe400047a1670 */
[C---:B------:R-:W-:Y:S02]  /*25a60*/  ISETP.LT.OR P3, PT, R0.reuse, 0x11, !P1 ;  /* 0x000000110000780c */ /* 0x040fe40004f61670 */
[C---:B------:R-:W-:Y:S02]  /*25a70*/  ISETP.LT.OR P2, PT, R0.reuse, 0x12, !P1 ;  /* 0x000000120000780c */ /* 0x040fe40004f41670 */
[----:B------:R-:W-:-:S07]  /*25a80*/  ISETP.LT.OR P6, PT, R0, 0x12, !P0 ;  /* 0x000000120000780c */ /* 0x000fce00047c1670 */
[----:B------:R-:W-:Y:S01]  /*25a90*/  @!P5 STG.E.U8 desc[UR14][R28.64+0x8], R13 ;  /* 0x0000080d1c00d986 */ /* 0x000fe2000c10110e */
[----:B------:R-:W-:-:S03]  /*25aa0*/  ISETP.LT.OR P5, PT, R0, 0x11, !P0 ;  /* 0x000000110000780c */ /* 0x000fc600047a1670 */
[----:B------:R0:W-:Y:S01]  /*25ab0*/  @!P3 STG.E.U8 desc[UR14][R30.64+0x10], R7 ;  /* 0x000010071e00b986 */ /* 0x0001e2000c10110e */
[----:B------:R-:W-:-:S03]  /*25ac0*/  ISETP.LT.OR P3, PT, R0, 0x19, !P1 ;  /* 0x000000190000780c */ /* 0x000fc60004f61670 */
[----:B------:R1:W-:Y:S01]  /*25ad0*/  @!P2 STG.E.U8 desc[UR14][R30.64+0x11], R9 ;  /* 0x000011091e00a986 */ /* 0x0003e2000c10110e */
[----:B------:R-:W-:Y:S02]  /*25ae0*/  ISETP.LT.OR P2, PT, R0, 0x1a, !P1 ;  /* 0x0000001a0000780c */ /* 0x000fe40004f41670 */
[----:B0-----:R-:W-:Y:S01]  /*25af0*/  F2FP.SATFINITE.E5M2.F32.PACK_AB_MERGE_C R7, RZ, R2, RZ ;  /* 0x00000002ff07723e */ /* 0x001fe200048060ff */
[----:B------:R-:W-:Y:S01]  /*25b00*/  FMUL R2, R40, UR20 ;  /* 0x0000001428027c20 */ /* 0x000fe20008400000 */
[----:B-1----:R-:W-:Y:S01]  /*25b10*/  F2FP.SATFINITE.E5M2.F32.PACK_AB_MERGE_C R9, RZ, R3, RZ ;  /* 0x00000003ff09723e */ /* 0x002fe200048060ff */
[----:B------:R-:W4:Y:S01]  /*25b20*/  LDL.LU R40, [R1+0x2ac] ;  /* 0x0002ac0001287983 */ /* 0x000f220000300800 */
[----:B------:R-:W-:-:S03]  /*25b30*/  F2FP.SATFINITE.E5M2.F32.PACK_AB_MERGE_C R13, RZ, R4, RZ ;  /* 0x00000004ff0d723e */ /* 0x000fc600048060ff */
[----:B------:R0:W-:Y:S01]  /*25b40*/  @!P6 STG.E.U8 desc[UR14][R28.64+0x11], R7 ;  /* 0x000011071c00e986 */ /* 0x0001e2000c10110e */
[----:B------:R-:W-:Y:S01]  /*25b50*/  ISETP.LT.OR P6, PT, R0, 0x1a, !P0 ;  /* 0x0000001a0000780c */ /* 0x000fe200047c1670 */
[----:B------:R-:W-:Y:S02]  /*25b60*/  FMUL R3, R39, UR20 ;  /* 0x0000001427037c20 */ /* 0x000fe40008400000 */
[----:B------:R-:W4:Y:S01]  /*25b70*/  LDL.LU R39, [R1+0x2b0] ;  /* 0x0002b00001277983 */ /* 0x000f220000300800 */
[----:B0-----:R-:W-:-:S03]  /*25b80*/  F2FP.SATFINITE.E5M2.F32.PACK_AB_MERGE_C R7, RZ, R2, RZ ;  /* 0x00000002ff07723e */ /* 0x001fc600048060ff */
[----:B------:R-:W-:Y:S04]  /*25b90*/  @!P5 STG.E.U8 desc[UR14][R28.64+0x10], R11 ;  /* 0x0000100b1c00d986 */ /* 0x000fe8000c10110e */
[----:B------:R0:W-:Y:S04]  /*25ba0*/  @!P3 STG.E.U8 desc[UR14][R30.64+0x18], R9 ;  /* 0x000018091e00b986 */ /* 0x0001e8000c10110e */
[----:B------:R1:W-:Y:S01]  /*25bb0*/  @!P2 STG.E.U8 desc[UR14][R30.64+0x19], R13 ;  /* 0x0000190d1e00a986 */ /* 0x0003e2000c10110e */
[----:B0-----:R-:W-:-:S03]  /*25bc0*/  F2FP.SATFINITE.E5M2.F32.PACK_AB_MERGE_C R9, RZ, R3, RZ ;  /* 0x00000003ff09723e */ /* 0x001fc600048060ff */
[----:B------:R0:W-:Y:S01]  /*25bd0*/  @!P6 STG.E.U8 desc[UR14][R28.64+0x19], R7 ;  /* 0x000019071c00e986 */ /* 0x0001e2000c10110e */
[----:B------:R-:W-:-:S03]  /*25be0*/  FMUL R4, R38, UR20 ;  /* 0x0000001426047c20 */ /* 0x000fc60008400000 */
[----:B------:R-:W4:Y:S02]  /*25bf0*/  LDL.LU R38, [R1+0x2b4] ;  /* 0x0002b40001267983 */ /* 0x000f240000300800 */
[----:B------:R-:W-:Y:S01]  /*25c00*/  F2FP.SATFINITE.E5M2.F32.PACK_AB_MERGE_C R11, RZ, R4, RZ ;  /* 0x00000004ff0b723e */ /* 0x000fe200048060ff */
[----:B------:R-:W-:Y:S02]  /*25c10*/  FMUL R2, R37, UR20 ;  /* 0x0000001425027c20 */ /* 0x000fe40008400000 */
[----:B------:R-:W4:Y:S03]  /*25c20*/  LDL.LU R37, [R1+0x2b8] ;  /* 0x0002b80001257983 */ /* 0x000f260000300800 */
[----:B-1----:R-:W-:Y:S01]  /*25c30*/  F2FP.SATFINITE.E5M2.F32.PACK_AB_MERGE_C R13, RZ, R2, RZ ;  /* 0x00000002ff0d723e */ /* 0x002fe200048060ff */
[----:B------:R-:W-:Y:S02]  /*25c40*/  FMUL R3, R36, UR20 ;  /* 0x0000001424037c20 */ /* 0x000fe40008400000 */
[----:B------:R-:W4:Y:S01]  /*25c50*/  LDL.LU R36, [R1+0x2bc] ;  /* 0x0002bc0001247983 */ /* 0x000f220000300800 */
[----:B--2---:R-:W-:-:S03]  /*25c60*/  FMUL R2, R35, UR20 ;  /* 0x0000001423027c20 */ /* 0x004fc60008400000 */
[----:B------:R-:W2:Y:S02]  /*25c70*/  LDL.LU R35, [R1+0x2c0] ;  /* 0x0002c00001237983 */ /* 0x000ea40000300800 */
[----:B0-----:R-:W-:Y:S01]  /*25c80*/  F2FP.SATFINITE.E5M2.F32.PACK_AB_MERGE_C R7, RZ, R2, RZ ;  /* 0x00000002ff07723e */ /* 0x001fe200048060ff */
[----:B---3--:R-:W-:Y:S02]  /*25c90*/  FMUL R4, R33, UR20 ;  /* 0x0000001421047c20 */ /* 0x008fe40008400000 */
[----:B------:R-:W3:Y:S01]  /*25ca0*/  LDL.LU R33, [R1+0x2c4] ;  /* 0x0002c40001217983 */ /* 0x000ee20000300800 */
[----:B----4-:R-:W-:-:S03]  /*25cb0*/  FMUL R2, R32, UR20 ;  /* 0x0000001420027c20 */ /* 0x010fc60008400000 */
[----:B------:R-:W4:Y:S01]  /*25cc0*/  LDL.LU R32, [R1+0x2c8] ;  /* 0x0002c80001207983 */ /* 0x000f220000300800 */
[C---:B------:R-:W-:Y:S02]  /*25cd0*/  ISETP.LT.OR P5, PT, R0.reuse, 0x19, !P0 ;  /* 0x000000190000780c */ /* 0x040fe400047a1670 */
[C---:B------:R-:W-:Y:S02]  /*25ce0*/  ISETP.LT.OR P3, PT, R0.reuse, 0x21, !P1 ;  /* 0x000000210000780c */ /* 0x040fe40004f61670 */
[C---:B------:R-:W-:Y:S02]  /*25cf0*/  ISETP.LT.OR P2, PT, R0.reuse, 0x22, !P1 ;  /* 0x000000220000780c */ /* 0x040fe40004f41670 */
[----:B------:R-:W-:Y:S02]  /*25d00*/  F2FP.SATFINITE.E5M2.F32.PACK_AB_MERGE_C R5, RZ, R5, RZ ;  /* 0x00000005ff05723e */ /* 0x000fe400048060ff */
[----:B------:R-:W-:-:S05]  /*25d10*/  ISETP.LT.OR P6, PT, R0, 0x22, !P0 ;  /* 0x000000220000780c */ /* 0x000fca00047c1670 */
[----:B------:R0:W-:Y:S01]  /*25d20*/  @!P5 STG.E.U8 desc[UR14][R28.64+0x18], R5 ;  /* 0x000018051c00d986 */ /* 0x0001e2000c10110e */
[----:B------:R-:W-:-:S03]  /*25d30*/  ISETP.LT.OR P5, PT, R0, 0x21, !P0 ;  /* 0x000000210000780c */ /* 0x000fc600047a1670 */
[----:B------:R-:W-:Y:S01]  /*25d40*/  @!P3 STG.E.U8 desc[UR14][R30.64+0x20], R9 ;  /* 0x000020091e00b986 */ /* 0x000fe2000c10110e */
[----:B------:R-:W-:-:S03]  /*25d50*/  ISETP.LT.OR P3, PT, R0, 0x29, !P1 ;  /* 0x000000290000780c */ /* 0x000fc60004f61670 */
[----:B------:R1:W-:Y:S01]  /*25d60*/  @!P2 STG.E.U8 desc[UR14][R30.64+0x21], R11 ;  /* 0x0000210b1e00a986 */ /* 0x0003e2000c10110e */
[----:B------:R-:W-:Y:S02]  /*25d70*/  ISETP.LT.OR P2, PT, R0, 0x2a, !P1 ;  /* 0x0000002a0000780c */ /* 0x000fe40004f41670 */
[----:B0-----:R-:W-:Y:S02]  /*25d80*/  F2FP.SATFINITE.E5M2.F32.PACK_AB_MERGE_C R5, RZ, R3, RZ ;  /* 0x00000003ff05723e */ /* 0x001fe400048060ff */
[----:B-1----:R-:W-:Y:S01]  /*25d90*/  F2FP.SATFINITE.E5M2.F32.PACK_AB_MERGE_C R11, RZ, R2, RZ ;  /* 0x00000002ff0b723e */ /* 0x002fe200048060ff */
[----:B------:R-:W-:Y:S02]  /*25da0*/  FMUL R2, R40, UR20 ;  /* 0x0000001428027c20 */ /* 0x000fe40008400000 */
[----:B------:R-:W4:Y:S01]  /*25db0*/  LDL.LU R40, [R1+0x2cc] ;  /* 0x0002cc0001287983 */ /* 0x000f220000300800 */
[----:B------:R-:W-:-:S03]  /*25dc0*/  F2FP.SATFINITE.E5M2.F32.PACK_AB_MERGE_C R9, RZ, R4, RZ ;  /* 0x00000004ff09723e */ /* 0x000fc600048060ff */
[----:B------:R-:W-:Y:S01]  /*25dd0*/  @!P6 STG.E.U8 desc[UR14][R28.64+0x21], R5 ;  /* 0x000021051c00e986 */ /* 0x000fe2000c10110e */
[----:B------:R-:W-:-:S03]  /*25de0*/  FMUL R3, R39, UR20 ;  /* 0x0000001427037c20 */ /* 0x000fc60008400000 */
[----:B------:R-:W4:Y:S01]  /*25df0*/  LDL.LU R39, [R1+0x2d0] ;  /* 0x0002d00001277983 */ /* 0x000f220000300800 */
[----:B------:R-:W-:-:S03]  /*25e00*/  ISETP.LT.OR P6, PT, R0, 0x2a, !P0 ;  /* 0x0000002a0000780c */ /* 0x000fc600047c1670 */
[----:B------:R-:W-:Y:S04]  /*25e10*/  @!P5 STG.E.U8 desc[UR14][R28.64+0x20], R13 ;  /* 0x0000200d1c00d986 */ /* 0x000fe8000c10110e */
[----:B------:R0:W-:Y:S04]  /*25e20*/  @!P3 STG.E.U8 desc[UR14][R30.64+0x28], R7 ;  /* 0x000028071e00b986 */ /* 0x0001e8000c10110e */
[----:B------:R1:W-:Y:S01]  /*25e30*/  @!P2 STG.E.U8 desc[UR14][R30.64+0x29], R9 ;  /* 0x000029091e00a986 */ /* 0x0003e2000c10110e */
[----:B0-----:R-:W-:Y:S02]  /*25e40*/  F2FP.SATFINITE.E5M2.F32.PACK_AB_MERGE_C R7, RZ, R2, RZ ;  /* 0x00000002ff07723e */ /* 0x001fe400048060ff */
[----:B-1----:R-:W-:-:S03]  /*25e50*/  F2FP.SATFINITE.E5M2.F32.PACK_AB_MERGE_C R9, RZ, R3, RZ ;  /* 0x00000003ff09723e */ /* 0x002fc600048060ff */
[----:B------:R0:W-:Y:S01]  /*25e60*/  @!P6 STG.E.U8 desc[UR14][R28.64+0x29], R7 ;  /* 0x000029071c00e986 */ /* 0x0001e2000c10110e */
[----:B------:R-:W-:-:S03]  /*25e70*/  FMUL R4, R38, UR20 ;  /* 0x0000001426047c20 */ /* 0x000fc60008400000 */
[----:B------:R-:W4:Y:S02]  /*25e80*/  LDL.LU R38, [R1+0x2d4] ;  /* 0x0002d40001267983 */ /* 0x000f240000300800 */
[----:B------:R-:W-:Y:S01]  /*25e90*/  F2FP.SATFINITE.E5M2.F32.PACK_AB_MERGE_C R13, RZ, R4, RZ ;  /* 0x00000004ff0d723e */ /* 0x000fe200048060ff */
        /* <DEDUP_REMOVED lines=21> */
[----:B------:R-:W-:Y:S02]  /*25ff0*/  F2FP.SATFINITE.E5M2.F32.PACK_AB_MERGE_C R5, RZ, R5, RZ ;  /* 0x00000005ff05723e */ /* 0x000fe400048060ff */
[----:B0-----:R-:W-:Y:S02]  /*26000*/  F2FP.SATFINITE.E5M2.F32.PACK_AB_MERGE_C R13, RZ, R2, RZ ;  /* 0x00000002ff0d723e */ /* 0x001fe400048060ff */
[----:B-1----:R-:W-:Y:S01]  /*26010*/  F2FP.SATFINITE.E5M2.F32.PACK_AB_MERGE_C R9, RZ, R3, RZ ;  /* 0x00000003ff09723e */ /* 0x002fe200048060ff */
[----:B------:R-:W-:Y:S02]  /*26020*/  FMUL R3, R40, UR20 ;  /* 0x0000001428037c20 */ /* 0x000fe40008400000 */
[----:B------:R-:W4:Y:S01]  /*26030*/  LDL.LU R40, [R1+0x2ec] ;  /* 0x0002ec0001287983 */ /* 0x000f220000300800 */
[----:B------:R-:W-:Y:S01]  /*26040*/  F2FP.SATFINITE.E5M2.F32.PACK_AB_MERGE_C R11, RZ, R4, RZ ;  /* 0x00000004ff0b723e */ /* 0x000fe200048060ff */
[----:B------:R-:W-:-:S02]  /*26050*/  FMUL R2, R39, UR20 ;  /* 0x0000001427027c20 */ /* 0x000fc40008400000 */
[----:B------:R-:W4:Y:S04]  /*26060*/  LDL.LU R39, [R1+0x2f0] ;  /* 0x0002f00001277983 */ /* 0x000f280000300800 */
[----:B------:R0:W-:Y:S01]  /*26070*/  @!P6 STG.E.U8 desc[UR14][R28.64+0x31], R7 ;  /* 0x000031071c00e986 */ /* 0x0001e2000c10110e */
[----:B------:R-:W-:-:S03]  /*26080*/  ISETP.LT.OR P6, PT, R0, 0x3a, !P0 ;  /* 0x0000003a0000780c */ /* 0x000fc600047c1670 */
[----:B------:R1:W-:Y:S01]  /*26090*/  @!P5 STG.E.U8 desc[UR14][R28.64+0x30], R5 ;  /* 0x000030051c00d986 */ /* 0x0003e2000c10110e */
[----:B0-----:R-:W-:-:S03]  /*260a0*/  F2FP.SATFINITE.E5M2.F32.PACK_AB_MERGE_C R7, RZ, R2, RZ ;  /* 0x00000002ff07723e */ /* 0x001fc600048060ff */
[----:B------:R-:W-:Y:S01]  /*260b0*/  @!P2 STG.E.U8 desc[UR14][R30.64+0x39], R11 ;  /* 0x0000390b1e00a986 */ /* 0x000fe2000c10110e */
[----:B-1----:R-:W-:-:S03]  /*260c0*/  F2FP.SATFINITE.E5M2.F32.PACK_AB_MERGE_C R5, RZ, R3, RZ ;  /* 0x00000003ff05723e */ /* 0x002fc600048060ff */
[----:B------:R0:W-:Y:S04]  /*260d0*/  @!P3 STG.E.U8 desc[UR14][R30.64+0x38], R9 ;  /* 0x000038091e00b986 */ /* 0x0001e8000c10110e */
[----:B------:R4:W-:Y:S01]  /*260e0*/  @!P6 STG.E.U8 desc[UR14][R28.64+0x39], R5 ;  /* 0x000039051c00e986 */ /* 0x0009e2000c10110e */
[----:B------:R-:W-:-:S03]  /*260f0*/  FMUL R4, R38, UR20 ;  /* 0x0000001426047c20 */ /* 0x000fc60008400000 */
[----:B------:R-:W4:Y:S02]  /*26100*/  LDL.LU R38, [R1+0x2f4] ;  /* 0x0002f40001267983 */ /* 0x000f240000300800 */
[----:B0-----:R-:W-:Y:S01]  /*26110*/  F2FP.SATFINITE.E5M2.F32.PACK_AB_MERGE_C R9, RZ, R4, RZ ;  /* 0x00000004ff09723e */ /* 0x001fe200048060ff */
        /* <DEDUP_REMOVED lines=26> */
[----:B------:R0:W-:Y:S01]  /*262c0*/  @!P6 STG.E.U8 desc[UR14][R28.64+0x41], R7 ;  /* 0x000041071c00e986 */ /* 0x0001e2000c10110e */
[----:B------:R-:W-:-:S03]  /*262d0*/  FMUL R3, R39, UR20 ;  /* 0x0000001427037c20 */ /* 0x000fc60008400000 */
[----:B------:R-:W4:Y:S01]  /*262e0*/  LDL.LU R39, [R1+0x310] ;  /* 0x0003100001277983 */ /* 0x000f220000300800 */
[----:B------:R-:W-:Y:S02]  /*262f0*/  ISETP.LT.OR P6, PT, R0, 0x4a, !P0 ;  /* 0x0000004a0000780c */ /* 0x000fe400047c1670 */
[----:B0-----:R-:W-:Y:S01]  /*26300*/  F2FP.SATFINITE.E5M2.F32.PACK_AB_MERGE_C R7, RZ, R2, RZ ;  /* 0x00000002ff07723e */ /* 0x001fe200048060ff */
        /* <DEDUP_REMOVED lines=155> */
[----:B------:R-:W-:Y:S01]  /*26cc0*/  F2FP.SATFINITE.E5M2.F32.PACK_AB_MERGE_C R9, RZ, R4, RZ ;  /* 0x00000004ff09723e */ /* 0x000fe200048060ff */
[----:B------:R-:W-:-:S02]  /*26cd0*/  FMUL R3, R39, UR20 ;  /* 0x0000001427037c20 */ /* 0x000fc40008400000 */
[----:B------:R-:W4:Y:S04]  /*26ce0*/  LDL.LU R39, [R1+0x390] ;  /* 0x0003900001277983 */ /* 0x000f280000300800 */
[----:B------:R-:W-:Y:S04]  /*26cf0*/  @!P6 STG.E.U8 desc[UR14][R28.64+0x81], R5 ;  /* 0x000081051c00e986 */ /* 0x000fe8000c10110e */
[----:B------:R-:W-:Y:S04]  /*26d00*/  @!P5 STG.E.U8 desc[UR14][R28.64+0x80], R13 ;  /* 0x0000800d1c00d986 */ /* 0x000fe8000c10110e */
[----:B------:R0:W-:Y:S04]  /*26d10*/  @!P3 STG.E.U8 desc[UR14][R30.64+0x88], R7 ;  /* 0x000088071e00b986 */ /* 0x0001e8000c10110e */
[----:B------:R1:W-:Y:S01]  /*26d20*/  @!P2 STG.E.U8 desc[UR14][R30.64+0x89], R9 ;  /* 0x000089091e00a986 */ /* 0x0003e2000c10110e */
[----:B0-----:R-:W-:-:S02]  /*26d30*/  F2FP.SATFINITE.E5M2.F32.PACK_AB_MERGE_C R7, RZ, R2, RZ ;  /* 0x00000002ff07723e */ /* 0x001fc400048060ff */
[----:B-1----:R-:W-:Y:S01]  /*26d40*/  F2FP.SATFINITE.E5M2.F32.PACK_AB_MERGE_C R9, RZ, R3, RZ ;  /* 0x00000003ff09723e */ /* 0x002fe200048060ff */
[----:B------:R-:W-:Y:S02]  /*26d50*/  FMUL R4, R38, UR20 ;  /* 0x0000001426047c20 */ /* 0x000fe40008400000 */
[----:B------:R-:W4:Y:S03]  /*26d60*/  LDL.LU R38, [R1+0x394] ;  /* 0x0003940001267983 */ /* 0x000f260000300800 */
[----:B------:R-:W-:Y:S01]  /*26d70*/  F2FP.SATFINITE.E5M2.F32.PACK_AB_MERGE_C R13, RZ, R4, RZ ;  /* 0x00000004ff0d723e */ /* 0x000fe200048060ff */
[----:B------:R-:W-:Y:S02]  /*26d80*/  FMUL R5, R37, UR20 ;  /* 0x0000001425057c20 */ /* 0x000fe40008400000 */
[----:B------:R-:W4:Y:S01]  /*26d90*/  LDL.LU R37, [R1+0x398] ;  /* 0x0003980001257983 */ /* 0x000f220000300800 */
[----:B------:R-:W-:-:S03]  /*26da0*/  FMUL R2, R36, UR20 ;  /* 0x0000001424027c20 */ /* 0x000fc60008400000 */
[----:B------:R-:W4:Y:S01]  /*26db0*/  LDL.LU R36, [R1+0x39c] ;  /* 0x00039c0001247983 */ /* 0x000f220000300800 */
[----:B--2---:R-:W-:-:S03]  /*26dc0*/  FMUL R3, R35, UR20 ;  /* 0x0000001423037c20 */ /* 0x004fc60008400000 */
[----:B------:R-:W2:Y:S01]  /*26dd0*/  LDL.LU R35, [R1+0x3a0] ;  /* 0x0003a00001237983 */ /* 0x000ea20000300800 */
        /* <DEDUP_REMOVED lines=9> */
[----:B------:R0:W-:Y:S01]  /*26e70*/  @!P6 STG.E.U8 desc[UR14][R28.64+0x89], R7 ;  /* 0x000089071c00e986 */ /* 0x0001e2000c10110e */
[----:B------:R-:W-:-:S03]  /*26e80*/  ISETP.LT.OR P6, PT, R0, 0x92, !P0 ;  /* 0x000000920000780c */ /* 0x000fc600047c1670 */
[----:B------:R-:W-:Y:S01]  /*26e90*/  @!P5 STG.E.U8 desc[UR14][R28.64+0x88], R11 ;  /* 0x0000880b1c00d986 */ /* 0x000fe2000c10110e */
[----:B------:R-:W-:-:S03]  /*26ea0*/  ISETP.LT.OR P5, PT, R0, 0x91, !P0 ;  /* 0x000000910000780c */ /* 0x000fc600047a1670 */
[----:B------:R1:W-:Y:S01]  /*26eb0*/  @!P3 STG.E.U8 desc[UR14][R30.64+0x90], R9 ;  /* 0x000090091e00b986 */ /* 0x0003e2000c10110e */
[C---:B------:R-:W-:Y:S02]  /*26ec0*/  ISETP.LT.OR P3, PT, R0.reuse, 0x99, !P1 ;  /* 0x000000990000780c */ /* 0x040fe40004f61670 */
[----:B0-----:R-:W-:Y:S01]  /*26ed0*/  F2FP.SATFINITE.E5M2.F32.PACK_AB_MERGE_C R7, RZ, R2, RZ ;  /* 0x00000002ff07723e */ /* 0x001fe200048060ff */
[----:B------:R-:W-:Y:S01]  /*26ee0*/  @!P2 STG.E.U8 desc[UR14][R30.64+0x91], R13 ;  /* 0x0000910d1e00a986 */ /* 0x000fe2000c10110e */
[----:B------:R-:W-:Y:S02]  /*26ef0*/  ISETP.LT.OR P2, PT, R0, 0x9a, !P1 ;  /* 0x0000009a0000780c */ /* 0x000fe40004f41670 */
        /* <DEDUP_REMOVED lines=86> */
[----:B------:R0:W-:Y:S01]  /*27460*/  @!P6 STG.E.U8 desc[UR14][R28.64+0xb1], R7 ;  /* 0x0000b1071c00e986 */ /* 0x0001e2000c10110e */
[----:B------:R-:W-:-:S03]  /*27470*/  ISETP.LT.OR P6, PT, R0, 0xba, !P0 ;  /* 0x000000ba0000780c */ /* 0x000fc600047c1670 */
[----:B------:R-:W4:Y:S04]  /*27480*/  LDL.LU R39, [R1+0x3f0] ;  /* 0x0003f00001277983 */ /* 0x000f280000300800 */
        /* <DEDUP_REMOVED lines=33> */
[----:B------:R0:W-:Y:S01]  /*276a0*/  @!P6 STG.E.U8 desc[UR14][R28.64+0xc1], R7 ;  /* 0x0000c1071c00e986 */ /* 0x0001e2000c10110e */
[----:B------:R-:W-:-:S03]  /*276b0*/  ISETP.LT.OR P6, PT, R0, 0xca, !P0 ;  /* 0x000000ca0000780c */ /* 0x000fc600047c1670 */
[----:B------:R-:W4:Y:S01]  /*276c0*/  LDL.LU R40, [R1+0x40c] ;  /* 0x00040c0001287983 */ /* 0x000f220000300800 */
[----:B------:R-:W-:Y:S01]  /*276d0*/  F2FP.SATFINITE.E5M2.F32.PACK_AB_MERGE_C R13, RZ, R4, RZ ;  /* 0x00000004ff0d723e */ /* 0x000fe200048060ff */
        /* <DEDUP_REMOVED lines=24> */
[C---:B------:R-:W-:Y:S01]  /*27860*/  ISETP.LT.OR P3, PT, R0.reuse, 0xd1, !P1 ;  /* 0x000000d10000780c */ /* 0x040fe20004f61670 */
[----:B------:R-:W4:Y:S01]  /*27870*/  LDL.LU R42, [R1+0x42c] ;  /* 0x00042c00012a7983 */ /* 0x000f220000300800 */
[C---:B------:R-:W-:Y:S02]  /*27880*/  ISETP.LT.OR P2, PT, R0.reuse, 0xd2, !P1 ;  /* 0x000000d20000780c */ /* 0x040fe40004f41670 */
[----:B------:R-:W-:Y:S02]  /*27890*/  ISETP.LT.OR P6, PT, R0, 0xd2, !P0 ;  /* 0x000000d20000780c */ /* 0x000fe400047c1670 */
[----:B------:R-:W-:-:S05]  /*278a0*/  F2FP.SATFINITE.E5M2.F32.PACK_AB_MERGE_C R5, RZ, R5, RZ ;  /* 0x00000005ff05723e */ /* 0x000fca00048060ff */
[----:B------:R0:W-:Y:S01]  /*278b0*/  @!P5 STG.E.U8 desc[UR14][R28.64+0xc8], R5 ;  /* 0x0000c8051c00d986 */ /* 0x0001e2000c10110e */
[----:B------:R-:W-:-:S03]  /*278c0*/  ISETP.LT.OR P5, PT, R0, 0xd1, !P0 ;  /* 0x000000d10000780c */ /* 0x000fc600047a1670 */
[----:B------:R-:W-:Y:S01]  /*278d0*/  @!P3 STG.E.U8 desc[UR14][R30.64+0xd0], R9 ;  /* 0x0000d0091e00b986 */ /* 0x000fe2000c10110e */
[----:B------:R-:W-:-:S03]  /*278e0*/  ISETP.LT.OR P3, PT, R0, 0xd9, !P1 ;  /* 0x000000d90000780c */ /* 0x000fc60004f61670 */
[----:B------:R1:W-:Y:S01]  /*278f0*/  @!P2 STG.E.U8 desc[UR14][R30.64+0xd1], R11 ;  /* 0x0000d10b1e00a986 */ /* 0x0003e2000c10110e */
[----:B0-----:R-:W-:Y:S02]  /*27900*/  F2FP.SATFINITE.E5M2.F32.PACK_AB_MERGE_C R5, RZ, R3, RZ ;  /* 0x00000003ff05723e */ /* 0x001fe400048060ff */
[----:B------:R-:W-:-:S03]  /*27910*/  ISETP.LT.OR P2, PT, R0, 0xda, !P1 ;  /* 0x000000da0000780c */ /* 0x000fc60004f41670 */
[----:B------:R-:W-:Y:S01]  /*27920*/  @!P6 STG.E.U8 desc[UR14][R28.64+0xd1], R5 ;  /* 0x0000d1051c00e986 */ /* 0x000fe2000c10110e */
[----:B-1----:R-:W-:Y:S02]  /*27930*/  F2FP.SATFINITE.E5M2.F32.PACK_AB_MERGE_C R11, RZ, R2, RZ ;  /* 0x00000002ff0b723e */ /* 0x002fe400048060ff */
[----:B------:R-:W-:Y:S01]  /*27940*/  ISETP.LT.OR P6, PT, R0, 0xda, !P0 ;  /* 0x000000da0000780c */ /* 0x000fe200047c1670 */
[----:B------:R-:W-:Y:S02]  /*27950*/  FMUL R2, R40, UR20 ;  /* 0x0000001428027c20 */ /* 0x000fe40008400000 */
[----:B------:R-:W4:Y:S01]  /*27960*/  LDL.LU R40, [R1+0x430] ;  /* 0x0004300001287983 */ /* 0x000f220000300800 */
[----:B------:R-:W-:-:S03]  /*27970*/  FMUL R3, R39, UR20 ;  /* 0x0000001427037c20 */ /* 0x000fc60008400000 */
[----:B------:R-:W4:Y:S01]  /*27980*/  LDL.LU R39, [R1+0x434] ;  /* 0x0004340001277983 */ /* 0x000f220000300800 */
[----:B------:R-:W-:-:S03]  /*27990*/  F2FP.SATFINITE.E5M2.F32.PACK_AB_MERGE_C R9, RZ, R4, RZ ;  /* 0x00000004ff09723e */ /* 0x000fc600048060ff */
        /* <DEDUP_REMOVED lines=13> */
[----:B--2---:R-:W-:Y:S01]  /*27a70*/  FMUL R3, R35, UR20 ;  /* 0x0000001423037c20 */ /* 0x004fe20008400000 */
[----:B0-----:R-:W-:Y:S02]  /*27a80*/  F2FP.SATFINITE.E5M2.F32.PACK_AB_MERGE_C R7, RZ, R2, RZ ;  /* 0x00000002ff07723e */ /* 0x001fe400048060ff */
        /* <DEDUP_REMOVED lines=15> */
[----:B------:R-:W-:Y:S02]  /*27b80*/  F2FP.SATFINITE.E5M2.F32.PACK_AB_MERGE_C R5, RZ, R5, RZ ;  /* 0x00000005ff05723e */ /* 0x000fe400048060ff */
[----:B0-----:R-:W-:Y:S01]  /*27b90*/  F2FP.SATFINITE.E5M2.F32.PACK_AB_MERGE_C R11, RZ, R4, RZ ;  /* 0x00000004ff0b723e */ /* 0x001fe200048060ff */
[----:B------:R0:W-:Y:S01]  /*27ba0*/  @!P6 STG.E.U8 desc[UR14][R28.64+0xe1], R7 ;  /* 0x0000e1071c00e986 */ /* 0x0001e2000c10110e */
[C---:B------:R-:W-:Y:S02]  /*27bb0*/  ISETP.LT.OR P6, PT, R0.reuse, 0xea, !P0 ;  /* 0x000000ea0000780c */ /* 0x040fe400047c1670 */
[----:B-1----:R-:W-:Y:S01]  /*27bc0*/  F2FP.SATFINITE.E5M2.F32.PACK_AB_MERGE_C R9, RZ, R3, RZ ;  /* 0x00000003ff09723e */ /* 0x002fe200048060ff */
[----:B------:R1:W-:Y:S01]  /*27bd0*/  @!P5 STG.E.U8 desc[UR14][R28.64+0xe0], R5 ;  /* 0x0000e0051c00d986 */ /* 0x0003e2000c10110e */
[----:B------:R-:W-:-:S03]  /*27be0*/  ISETP.LT.OR P5, PT, R0, 0xe9, !P0 ;  /* 0x000000e90000780c */ /* 0x000fc600047a1670 */
[----:B------:R-:W-:Y:S01]  /*27bf0*/  @!P2 STG.E.U8 desc[UR14][R30.64+0xe9], R11 ;  /* 0x0000e90b1e00a986 */ /* 0x000fe2000c10110e */
[----:B------:R-:W-:Y:S01]  /*27c00*/  ISETP.LT.OR P2, PT, R0, 0xf2, !P1 ;  /* 0x000000f20000780c */ /* 0x000fe20004f41670 */
[----:B------:R-:W-:Y:S02]  /*27c10*/  FMUL R3, R42, UR20 ;  /* 0x000000142a037c20 */ /* 0x000fe40008400000 */
[----:B------:R1:W-:Y:S01]  /*27c20*/  @!P3 STG.E.U8 desc[UR14][R30.64+0xe8], R9 ;  /* 0x0000e8091e00b986 */ /* 0x0003e2000c10110e */
[----:B------:R-:W-:Y:S02]  /*27c30*/  ISETP.LT.OR P3, PT, R0, 0xf1, !P1 ;  /* 0x000000f10000780c */ /* 0x000fe40004f61670 */
[----:B------:R-:W-:Y:S01]  /*27c40*/  F2FP.SATFINITE.E5M2.F32.PACK_AB_MERGE_C R13, RZ, R2, RZ ;  /* 0x00000002ff0d723e */ /* 0x000fe200048060ff */
[----:B------:R-:W-:Y:S01]  /*27c50*/  FMUL R4, R39, UR20 ;  /* 0x0000001427047c20 */ /* 0x000fe20008400000 */
[----:B------:R-:W-:Y:S01]  /*27c60*/  FMUL R2, R40, UR20 ;  /* 0x0000001428027c20 */ /* 0x000fe20008400000 */
[----:B------:R-:W-:-:S03]  /*27c70*/  F2FP.SATFINITE.E5M2.F32.PACK_AB_MERGE_C R3, RZ, R3, RZ ;  /* 0x00000003ff03723e */ /* 0x000fc600048060ff */
[----:B0-----:R-:W-:Y:S02]  /*27c80*/  F2FP.SATFINITE.E5M2.F32.PACK_AB_MERGE_C R7, RZ, R4, RZ ;  /* 0x00000004ff07723e */ /* 0x001fe400048060ff */
[----:B-1----:R-:W-:Y:S01]  /*27c90*/  F2FP.SATFINITE.E5M2.F32.PACK_AB_MERGE_C R5, RZ, R2, RZ ;  /* 0x00000002ff05723e */ /* 0x002fe200048060ff */
[----:B------:R-:W-:Y:S01]  /*27ca0*/  @!P5 STG.E.U8 desc[UR14][R28.64+0xe8], R13 ;  /* 0x0000e80d1c00d986 */ /* 0x000fe2000c10110e */
[----:B------:R-:W-:-:S03]  /*27cb0*/  ISETP.LT.OR P5, PT, R0, 0xf1, !P0 ;  /* 0x000000f10000780c */ /* 0x000fc600047a1670 */
[----:B------:R2:W-:Y:S01]  /*27cc0*/  @!P6 STG.E.U8 desc[UR14][R28.64+0xe9], R3 ;  /* 0x0000e9031c00e986 */ /* 0x0005e2000c10110e */
[----:B------:R-:W-:-:S03]  /*27cd0*/  ISETP.LT.OR P6, PT, R0, 0xf2, !P0 ;  /* 0x000000f20000780c */ /* 0x000fc600047c1670 */
[----:B------:R0:W-:Y:S01]  /*27ce0*/  @!P2 STG.E.U8 desc[UR14][R30.64+0xf1], R7 ;  /* 0x0000f1071e00a986 */ /* 0x0001e2000c10110e */
[C---:B------:R-:W-:Y:S02]  /*27cf0*/  ISETP.LT.OR P2, PT, R0.reuse, 0xf9, !P1 ;  /* 0x000000f90000780c */ /* 0x040fe40004f41670 */
[C---:B------:R-:W-:Y:S01]  /*27d00*/  ISETP.LT.OR P1, PT, R0.reuse, 0xfa, !P1 ;  /* 0x000000fa0000780c */ /* 0x040fe20004f21670 */
[----:B------:R4:W-:Y:S01]  /*27d10*/  @!P3 STG.E.U8 desc[UR14][R30.64+0xf0], R5 ;  /* 0x0000f0051e00b986 */ /* 0x0009e2000c10110e */
[C---:B------:R-:W-:Y:S02]  /*27d20*/  ISETP.LT.OR P3, PT, R0.reuse, 0xf9, !P0 ;  /* 0x000000f90000780c */ /* 0x040fe40004761670 */
[----:B------:R-:W-:Y:S01]  /*27d30*/  ISETP.LT.OR P0, PT, R0, 0xfa, !P0 ;  /* 0x000000fa0000780c */ /* 0x000fe20004701670 */
[----:B------:R-:W-:-:S05]  /*27d40*/  FMUL R2, R38, UR20 ;  /* 0x0000001426027c20 */ /* 0x000fca0008400000 */
[----:B------:R-:W-:-:S05]  /*27d50*/  F2FP.SATFINITE.E5M2.F32.PACK_AB_MERGE_C R9, RZ, R2, RZ ;  /* 0x00000002ff09723e */ /* 0x000fca00048060ff */
[----:B------:R1:W-:Y:S01]  /*27d60*/  @!P5 STG.E.U8 desc[UR14][R28.64+0xf0], R9 ;  /* 0x0000f0091c00d986 */ /* 0x0003e2000c10110e */
[----:B------:R-:W-:Y:S01]  /*27d70*/  FMUL R0, R37, UR20 ;  /* 0x0000001425007c20 */ /* 0x000fe20008400000 */
[----:B------:R-:W-:Y:S01]  /*27d80*/  FMUL R2, R36, UR20 ;  /* 0x0000001424027c20 */ /* 0x000fe20008400000 */
[----:B--2---:R-:W-:-:S03]  /*27d90*/  FMUL R3, R35, UR20 ;  /* 0x0000001423037c20 */ /* 0x004fc60008400000 */
[----:B0-----:R-:W-:Y:S02]  /*27da0*/  F2FP.SATFINITE.E5M2.F32.PACK_AB_MERGE_C R7, RZ, R0, RZ ;  /* 0x00000000ff07723e */ /* 0x001fe400048060ff */
[----:B------:R-:W-:Y:S02]  /*27db0*/  F2FP.SATFINITE.E5M2.F32.PACK_AB_MERGE_C R11, RZ, R2, RZ ;  /* 0x00000002ff0b723e */ /* 0x000fe400048060ff */
[----:B------:R-:W-:Y:S01]  /*27dc0*/  F2FP.SATFINITE.E5M2.F32.PACK_AB_MERGE_C R3, RZ, R3, RZ ;  /* 0x00000003ff03723e */ /* 0x000fe200048060ff */
[----:B------:R1:W-:Y:S04]  /*27dd0*/  @!P6 STG.E.U8 desc[UR14][R28.64+0xf1], R7 ;  /* 0x0000f1071c00e986 */ /* 0x0003e8000c10110e */
[----:B------:R1:W-:Y:S04]  /*27de0*/  @!P2 STG.E.U8 desc[UR14][R30.64+0xf8], R11 ;  /* 0x0000f80b1e00a986 */ /* 0x0003e8000c10110e */
[----:B------:R1:W-:Y:S01]  /*27df0*/  @!P1 STG.E.U8 desc[UR14][R30.64+0xf9], R3 ;  /* 0x0000f9031e009986 */ /* 0x0003e2000c10110e */
[----:B---3--:R-:W-:Y:S01]  /*27e00*/  FMUL R4, R33, UR20 ;  /* 0x0000001421047c20 */ /* 0x008fe20008400000 */
[----:B----4-:R-:W-:-:S04]  /*27e10*/  FMUL R5, R32, UR20 ;  /* 0x0000001420057c20 */ /* 0x010fc80008400000 */
[----:B------:R-:W-:Y:S02]  /*27e20*/  F2FP.SATFINITE.E5M2.F32.PACK_AB_MERGE_C R13, RZ, R4, RZ ;  /* 0x00000004ff0d723e */ /* 0x000fe400048060ff */
[----:B------:R-:W-:-:S03]  /*27e30*/  F2FP.SATFINITE.E5M2.F32.PACK_AB_MERGE_C R5, RZ, R5, RZ ;  /* 0x00000005ff05723e */ /* 0x000fc600048060ff */
[----:B------:R1:W-:Y:S04]  /*27e40*/  @!P3 STG.E.U8 desc[UR14][R28.64+0xf8], R13 ;  /* 0x0000f80d1c00b986 */ /* 0x0003e8000c10110e */
[----:B------:R1:W-:Y:S02]  /*27e50*/  @!P0 STG.E.U8 desc[UR14][R28.64+0xf9], R5 ;  /* 0x0000f9051c008986 */ /* 0x0003e4000c10110e */
.L_x_551:
[----:B------:R-:W-:Y:S05]  /*27e60*/  BSYNC B0 ;  /* 0x0000000000007941 */ /* 0x000fea0003800000 */
.L_x_37:
[----:B-12---:R-:W2:Y:S04]  /*27e70*/  LDL.LU R3, [R1+0x458] ;  /* 0x0004580001037983 */ /* 0x006ea80000300800 */
[----:B-----5:R-:W2:Y:S01]  /*27e80*/  LDL.LU R2, [R1+0x45c] ;  /* 0x00045c0001027983 */ /* 0x020ea20000300800 */
[----:B------:R-:W-:Y:S01]  /*27e90*/  ULDC UR6, c[0x0][0xc] ;  /* 0x0000030000067ab9 */ /* 0x000fe20000000800 */
[----:B------:R-:W-:Y:S01]  /*27ea0*/  ULDC UR7, c[0x0][0x10] ;  /* 0x0000040000077ab9 */ /* 0x000fe20000000800 */
[----:B---34-:R-:W2:Y:S01]  /*27eb0*/  LDC R5, c[0x0][0x14] ;  /* 0x00000500ff057b82 */ /* 0x018ea20000000800 */
[----:B------:R-:W-:Y:S01]  /*27ec0*/  UIMAD.WIDE.U32 UR6, UR6, UR7, URZ ;  /* 0x00000007060672a5 */ /* 0x000fe2000f8e003f */
[----:B------:R-:W-:Y:S01]  /*27ed0*/  PRMT R0, RZ, 0x7610, R0 ;  /* 0x00007610ff007816 */ /* 0x000fe20000000000 */
[----:B------:R-:W-:-:S04]  /*27ee0*/  UMOV UR9, 0xffffffff ;  /* 0xffffffff00097882 */ /* 0x000fc80000000000 */
[----:B--2---:R-:W-:-:S04]  /*27ef0*/  IMAD.WIDE.U32 R2, R5, UR6, R2 ;  /* 0x0000000605027c25 */ /* 0x004fc8000f8e0002 */
[----:B------:R-:W-:Y:S01]  /*27f00*/  IMAD R5, R5, UR7, RZ ;  /* 0x0000000705057c24 */ /* 0x000fe2000f8e02ff */
[----:B------:R-:W-:Y:S01]  /*27f10*/  ULDC.64 UR6, c[0x0][0x650] ;  /* 0x0001940000067ab9 */ /* 0x000fe20000000a00 */
[----:B------:R-:W-:Y:S01]  /*27f20*/  IMAD.MOV.U32 R11, RZ, RZ, R2 ;  /* 0x000000ffff0b7224 */ /* 0x000fe200078e0002 */
[----:B------:R-:W-:Y:S01]  /*27f30*/  ISETP.GE.U32.AND P0, PT, R2, UR6, PT ;  /* 0x0000000602007c0c */ /* 0x000fe2000bf06070 */
[----:B------:R-:W-:Y:S02]  /*27f40*/  IMAD.IADD R13, R3, 0x1, R5 ;  /* 0x00000001030d7824 */ /* 0x000fe400078e0205 */
[----:B------:R-:W-:-:S03]  /*27f50*/  IMAD.MOV.U32 R2, RZ, RZ, -0x1 ;  /* 0xffffffffff027424 */ /* 0x000fc600078e00ff */
[----:B------:R1:W-:Y:S01]  /*27f60*/  STL [R1+0x458], R13 ;  /* 0x0004580d01007387 */ /* 0x0003e20000100800 */
[----:B------:R-:W-:-:S03]  /*27f70*/  ISETP.GE.U32.AND.EX P0, PT, R13, UR7, PT, P0 ;  /* 0x000000070d007c0c */ /* 0x000fc6000bf06100 */
[----:B------:R1:W-:Y:S04]  /*27f80*/  STL [R1+0x45c], R11 ;  /* 0x00045c0b01007387 */ /* 0x0003e80000100800 */
[----:B------:R1:W-:Y:S06]  /*27f90*/  STL [R1+0x460], R2 ;  /* 0x0004600201007387 */ /* 0x0003ec0000100800 */
[----:B------:R-:W-:Y:S05]  /*27fa0*/  @P0 BRA `(.L_x_552) ;  /* 0x0000000400740947 */ /* 0x000fea0003800000 */
[----:B------:R-:W2:Y:S01]  /*27fb0*/  S2R R8, SR_CTAID.X ;  /* 0x0000000000087919 */ /* 0x000ea20000002500 */
[----:B------:R-:W-:Y:S01]  /*27fc0*/  ULDC.64 UR18, c[0x0][0x628] ;  /* 0x00018a0000127ab9 */ /* 0x000fe20000000a00 */
[----:B------:R-:W3:Y:S01]  /*27fd0*/  LDC R9, c[0x0][0x144] ;  /* 0x00005100ff097b82 */ /* 0x000ee20000000800 */
[----:B------:R-:W-:Y:S01]  /*27fe0*/  ULDC UR6, c[0x0][0x150] ;  /* 0x0000540000067ab9 */ /* 0x000fe20000000800 */
[----:B------:R-:W4:Y:S01]  /*27ff0*/  S2R R12, SR_CTAID.Y ;  /* 0x00000000000c7919 */ /* 0x000f220000002600 */
[----:B------:R-:W-:Y:S01]  /*28000*/  ISETP.NE.U32.AND P0, PT, RZ, UR18, PT ;  /* 0x00000012ff007c0c */ /* 0x000fe2000bf05070 */
[----:B------:R-:W-:Y:S01]  /*28010*/  ULDC UR23, c[0x0][0x630] ;  /* 0x00018c0000177ab9 */ /* 0x000fe20000000800 */
[----:B------:R-:W-:Y:S02]  /*28020*/  R2UR UR16, R11 ;  /* 0x000000000b1072ca */ /* 0x000fe400000e0000 */
[----:B------:R-:W-:Y:S01]  /*28030*/  ISETP.NE.AND.EX P0, PT, RZ, UR19, PT, P0 ;  /* 0x00000013ff007c0c */ /* 0x000fe2000bf05300 */
[----:B0-----:R-:W0:Y:S01]  /*28040*/  LDC.64 R6, c[0x0][0x620] ;  /* 0x00018800ff067b82 */ /* 0x001e220000000a00 */
[----:B------:R-:W-:-:S02]  /*28050*/  R2UR UR17, R13 ;  /* 0x000000000d1172ca */ /* 0x000fc400000e0000 */
[----:B--2---:R-:W-:-:S05]  /*28060*/  I2FP.F32.U32 R0, R8 ;  /* 0x0000000800007245 */ /* 0x004fca0000201000 */
[----:B------:R-:W-:-:S06]  /*28070*/  FMUL R0, R0, UR6 ;  /* 0x0000000600007c20 */ /* 0x000fcc0008400000 */
[----:B------:R-:W2:Y:S01]  /*28080*/  F2I.U32.TRUNC.NTZ R0, R0 ;  /* 0x0000000000007305 */ /* 0x000ea2000020f000 */
[----:B----4-:R-:W-:Y:S05]  /*28090*/  @!P0 BRA `(.L_x_553) ;  /* 0x0000000000308947 */ /* 0x010fea0003800000 */
        /* <DEDUP_REMOVED lines=12> */
.L_x_553:
[----:B------:R-:W-:Y:S01]  /*28160*/  USHF.R.U64 UR9, UR16, UR23, UR17 ;  /* 0x0000001710097299 */ /* 0x000fe20008001211 */
[----:B------:R-:W4:Y:S01]  /*28170*/  LDC.64 R22, c[0x0][0x640] ;  /* 0x00019000ff167b82 */ /* 0x000f220000000a00 */
[----:B------:R-:W-:Y:S01]  /*28180*/  USHF.R.U32.HI UR6, URZ, UR23, UR17 ;  /* 0x000000173f067299 */ /* 0x000fe20008011611 */
[----:B--2---:R-:W-:Y:S02]  /*28190*/  IMAD.MOV R10, RZ, RZ, -R0 ;  /* 0x000000ffff0a7224 */ /* 0x004fe400078e0a00 */
[----:B-1----:R-:W-:Y:S01]  /*281a0*/  IMAD.MOV.U32 R2, RZ, RZ, R11 ;  /* 0x000000ffff027224 */ /* 0x002fe200078e000b */
[----:B------:R-:W-:Y:S01]  /*281b0*/  IADD3 R5, P0, RZ, -UR9, RZ ;  /* 0x80000009ff057c10 */ /* 0x000fe2000ff1e0ff */
[----:B---3--:R-:W-:Y:S02]  /*281c0*/  IMAD R18, R9, R10, R8 ;  /* 0x0000000a09127224 */ /* 0x008fe400078e0208 */
[----:B------:R-:W1:Y:S02]  /*281d0*/  LDC R4, c[0x0][0x618] ;  /* 0x00018600ff047b82 */ /* 0x000e640000000800 */
[----:B------:R-:W-:Y:S01]  /*281e0*/  IMAD.X R3, RZ, RZ, ~UR6, P0 ;  /* 0x80000006ff037e24 */ /* 0x000fe200080e06ff */
[----:B------:R-:W-:-:S03]  /*281f0*/  ULDC UR6, c[0x0][0x154] ;  /* 0x0000550000067ab9 */ /* 0x000fc60000000800 */
[-C--:B0-----:R-:W-:Y:S02]  /*28200*/  IMAD R0, R3, R6.reuse, RZ ;  /* 0x0000000603007224 */ /* 0x081fe400078e02ff */
[----:B------:R-:W0:Y:S01]  /*28210*/  LDC R14, c[0x0][0x608] ;  /* 0x00018200ff0e7b82 */ /* 0x000e220000000800 */
[----:B------:R-:W-:Y:S02]  /*28220*/  IMAD.MOV.U32 R3, RZ, RZ, R13 ;  /* 0x000000ffff037224 */ /* 0x000fe400078e000d */
[----:B------:R-:W-:-:S05]  /*28230*/  IMAD.WIDE.U32 R2, R5, R6, R2 ;  /* 0x0000000605027225 */ /* 0x000fca00078e0002 */
[----:B------:R-:W2:Y:S01]  /*28240*/  LDC R20, c[0x0][0x658] ;  /* 0x00019600ff147b82 */ /* 0x000ea20000000800 */
[----:B------:R-:W-:Y:S01]  /*28250*/  IMAD R5, R5, R7, R0 ;  /* 0x0000000705057224 */ /* 0x000fe200078e0200 */
[----:B------:R-:W-:Y:S01]  /*28260*/  I2FP.F32.U32 R0, R12 ;  /* 0x0000000c00007245 */ /* 0x000fe20000201000 */
[----:B------:R-:W-:Y:S01]  /*28270*/  IMAD.MOV.U32 R7, RZ, RZ, 0x1 ;  /* 0x00000001ff077424 */ /* 0x000fe200078e00ff */
[----:B----4-:R-:W-:Y:S01]  /*28280*/  ISETP.NE.U32.AND P0, PT, R22, RZ, PT ;  /* 0x000000ff1600720c */ /* 0x010fe20003f05070 */
[----:B------:R-:W-:Y:S02]  /*28290*/  IMAD.IADD R3, R3, 0x1, R5 ;  /* 0x0000000103037824 */ /* 0x000fe400078e0205 */
[----:B------:R-:W-:Y:S01]  /*282a0*/  FMUL R0, R0, UR6 ;  /* 0x0000000600007c20 */ /* 0x000fe20008400000 */
[----:B------:R-:W3:Y:S01]  /*282b0*/  LDC R15, c[0x0][0x148] ;  /* 0x00005200ff0f7b82 */ /* 0x000ee20000000800 */
[----:B------:R-:W-:Y:S01]  /*282c0*/  ISETP.NE.AND.EX P0, PT, R23, RZ, PT, P0 ;  /* 0x000000ff1700720c */ /* 0x000fe20003f05300 */
[----:B------:R-:W-:Y:S01]  /*282d0*/  IMAD.MOV.U32 R5, RZ, RZ, -0x1 ;  /* 0xffffffffff057424 */ /* 0x000fe200078e00ff */
[-CC-:B-1----:R-:W-:Y:S01]  /*282e0*/  SHF.R.U64 R10, R2, R4.reuse, R3.reuse ;  /* 0x00000004020a7219 */ /* 0x182fe20000001203 */
[----:B------:R1:W4:Y:S01]  /*282f0*/  F2I.U32.TRUNC.NTZ R13, R0 ;  /* 0x00000000000d7305 */ /* 0x000322000020f000 */
[----:B------:R-:W-:-:S03]  /*28300*/  SHF.R.U32.HI R3, RZ, R4, R3 ;  /* 0x00000004ff037219 */ /* 0x000fc60000011603 */
[----:B------:R-:W1:Y:S01]  /*28310*/  LDC R16, c[0x0][0x600] ;  /* 0x00018000ff107b82 */ /* 0x000e620000000800 */
[-CC-:B0-----:R-:W-:Y:S02]  /*28320*/  SHF.R.U64 R8, R10, R14.reuse, R3.reuse ;  /* 0x0000000e0a087219 */ /* 0x181fe40000001203 */
[----:B------:R-:W-:-:S05]  /*28330*/  SHF.R.U32.HI R3, RZ, R14, R3 ;  /* 0x0000000eff037219 */ /* 0x000fca0000011603 */
[----:B------:R-:W0:Y:S01]  /*28340*/  LDC R17, c[0x0][0x648] ;  /* 0x00019200ff117b82 */ /* 0x000e220000000800 */
[-CC-:B--2---:R-:W-:Y:S02]  /*28350*/  SHF.R.U64 R11, R8, R20.reuse, R3.reuse ;  /* 0x00000014080b7219 */ /* 0x184fe40000001203 */
[-C--:B------:R-:W-:Y:S02]  /*28360*/  SHF.L.U32 R5, R5, R20.reuse, RZ ;  /* 0x0000001405057219 */ /* 0x080fe400000006ff */
[-C--:B------:R-:W-:Y:S01]  /*28370*/  SHF.R.U32.HI R3, RZ, R20.reuse, R3 ;  /* 0x00000014ff037219 */ /* 0x080fe20000011603 */
[----:B------:R-:W-:Y:S01]  /*28380*/  IMAD.MOV.U32 R2, RZ, RZ, R11 ;  /* 0x000000ffff027224 */ /* 0x000fe200078e000b */
[----:B------:R-:W-:Y:S01]  /*28390*/  SHF.L.U32 R20, R7, R20, RZ ;  /* 0x0000001407147219 */ /* 0x000fe200000006ff */
[----:B------:R-:W2:Y:S01]  /*283a0*/  LDC R19, c[0x0][0x638] ;  /* 0x00018e00ff137b82 */ /* 0x000ea20000000800 */
[----:B------:R-:W-:-:S07]  /*283b0*/  LOP3.LUT R41, RZ, R5, RZ, 0x33, !PT ;  /* 0x00000005ff297212 */ /* 0x000fce00078e33ff */
[----:B------:R-:W0:Y:S01]  /*283c0*/  LDC R21, c[0x0][0x610] ;  /* 0x00018400ff157b82 */ /* 0x000e220000000800 */
[----:B----4-:R-:W-:Y:S05]  /*283d0*/  @!P0 BRA `(.L_x_554) ;  /* 0x0000000000288947 */ /* 0x010fea0003800000 */
[----:B-1----:R-:W1:Y:S02]  /*283e0*/  LDC R0, c[0x0][0x64c] ;  /* 0x00019300ff007b82 */ /* 0x002e640000000800 */
[----:B-1----:R-:W-:-:S05]  /*283f0*/  IADD3 R7, P0, R11, R0, RZ ;  /* 0x000000000b077210 */ /* 0x002fca0007f1e0ff */
        /* <DEDUP_REMOVED lines=8> */
.L_x_554:
[----:B01----:R-:W-:Y:S01]  /*28480*/  SHF.R.U64 R0, R2, R17, R3 ;  /* 0x0000001102007219 */ /* 0x003fe20000001203 */
[----:B------:R-:W-:Y:S01]  /*28490*/  VIADD R3, R16, 0xffffffff ;  /* 0xffffffff10037836 */ /* 0x000fe20000000000 */
[----:B------:R-:W-:Y:S01]  /*284a0*/  LOP3.LUT R41, R8, R41, RZ, 0xc0, !PT ;  /* 0x0000002908297212 */ /* 0x000fe200078ec0ff */
[----:B------:R-:W-:Y:S02]  /*284b0*/  IMAD.MOV R13, RZ, RZ, -R13 ;  /* 0x000000ffff0d7224 */ /* 0x000fe400078e0a0d */
[----:B------:R-:W-:Y:S01]  /*284c0*/  IMAD.MOV R2, RZ, RZ, -R0 ;  /* 0x000000ffff027224 */ /* 0x000fe200078e0a00 */
[----:B------:R-:W-:Y:S01]  /*284d0*/  LOP3.LUT R3, R10, R3, RZ, 0xc0, !PT ;  /* 0x000000030a037212 */ /* 0x000fe200078ec0ff */
[----:B------:R-:W-:Y:S02]  /*284e0*/  IMAD R41, R20, R0, R41 ;  /* 0x0000000014297224 */ /* 0x000fe400078e0229 */
[----:B---3--:R-:W-:Y:S02]  /*284f0*/  @P4 IMAD R18, R15, R13, R12 ;  /* 0x0000000d0f124224 */ /* 0x008fe400078e020c */
[----:B--2---:R-:W-:-:S02]  /*28500*/  IMAD R0, R2, R19, R11 ;  /* 0x0000001302007224 */ /* 0x004fc400078e020b */
[----:B------:R-:W-:Y:S02]  /*28510*/  IMAD R41, R41, R21, R18 ;  /* 0x0000001529297224 */ /* 0x000fe400078e0212 */
[----:B------:R-:W-:Y:S02]  /*28520*/  IMAD R2, R0, R16, R3 ;  /* 0x0000001000027224 */ /* 0x000fe400078e0203 */
[----:B------:R-:W-:-:S03]  /*28530*/  IMAD.MOV.U32 R4, RZ, RZ, 0x1 ;  /* 0x00000001ff047424 */ /* 0x000fc600078e00ff */
[----:B------:R-:W-:Y:S02]  /*28540*/  SEL R3, R2, R41, !P4 ;  /* 0x0000002902037207 */ /* 0x000fe40006000000 */
[----:B------:R-:W-:Y:S02]  /*28550*/  PRMT R0, R4, 0x7610, R0 ;  /* 0x0000761004007816 */ /* 0x000fe40000000000 */
[----:B------:R-:W-:Y:S01]  /*28560*/  SEL R41, R41, R2, !P4 ;  /* 0x0000000229297207 */ /* 0x000fe20006000000 */
[----:B------:R2:W-:Y:S06]  /*28570*/  STL [R1+0x460], R3 ;  /* 0x0004600301007387 */ /* 0x0005ec0000100800 */
.L_x_552:
[----:B------:R3:W-:Y:S01]  /*28580*/  STL [R1+0x464], R41 ;  /* 0x0004642901007387 */ /* 0x0007e20000100800 */
[----:B------:R-:W-:-:S13]  /*28590*/  LOP3.LUT P0, RZ, R0, 0xff, RZ, 0xc0, !PT ;  /* 0x000000ff00ff7812 */ /* 0x000fda000780c0ff */
[----:B---3--:R-:W-:Y:S05]  /*285a0*/  @P0 BRA `(.L_x_555) ;  /* 0xfffffd8c004c0947 */ /* 0x008fea000383ffff */
[----:B------:R-:W-:Y:S05]  /*285b0*/  EXIT ;  /* 0x000000000000794d */ /* 0x000fea0003800000 */
.L_x_7:
[----:B0-----:R-:W2:Y:S01]  /*285c0*/  LDL R16, [R1+0x45c] ;  /* 0x00045c0001107983 */ /* 0x001ea20000100800 */
[----:B------:R-:W-:-:S03]  /*285d0*/  ULDC.64 UR4, c[0x0][0x650] ;  /* 0x0001940000047ab9 */ /* 0x000fc60000000a00 */
[----:B------:R-:W3:Y:S01]  /*285e0*/  LDL R20, [R1+0x458] ;  /* 0x0004580001147983 */ /* 0x000ee20000100800 */
[----:B------:R-:W-:Y:S01]  /*285f0*/  PRMT R0, RZ, 0x7610, R0 ;  /* 0x00007610ff007816 */ /* 0x000fe20000000000 */
[----:B------:R-:W-:Y:S02]  /*28600*/  IMAD.MOV.U32 R5, RZ, RZ, -0x1 ;  /* 0xffffffffff057424 */ /* 0x000fe400078e00ff */
[----:B------:R-:W-:Y:S02]  /*28610*/  IMAD.MOV.U32 R4, RZ, RZ, -0x1 ;  /* 0xffffffffff047424 */ /* 0x000fe400078e00ff */
[----:B------:R-:W-:Y:S01]  /*28620*/  IMAD.MOV.U32 R10, RZ, RZ, -0x1 ;  /* 0xffffffffff0a7424 */ /* 0x000fe200078e00ff */
[----:B--2---:R-:W-:-:S04]  /*28630*/  ISETP.GE.U32.AND P0, PT, R16, UR4, PT ;  /* 0x0000000410007c0c */ /* 0x004fc8000bf06070 */
[----:B---3--:R-:W-:-:S13]  /*28640*/  ISETP.GE.U32.AND.EX P0, PT, R20, UR5, PT, P0 ;  /* 0x0000000514007c0c */ /* 0x008fda000bf06100 */
[----:B------:R-:W-:Y:S05]  /*28650*/  @P0 BRA `(.L_x_556) ;  /* 0x0000000400300947 */ /* 0x000fea0003800000 */
[----:B------:R-:W0:Y:S01]  /*28660*/  LDC.64 R14, c[0x0][0x628] ;  /* 0x00018a00ff0e7b82 */ /* 0x000e220000000a00 */
[----:B------:R-:W-:Y:S02]  /*28670*/  IMAD.MOV.U32 R8, RZ, RZ, R16 ;  /* 0x000000ffff087224 */ /* 0x000fe400078e0010 */
[----:B------:R-:W-:-:S05]  /*28680*/  IMAD.MOV.U32 R9, RZ, RZ, R20 ;  /* 0x000000ffff097224 */ /* 0x000fca00078e0014 */
[----:B------:R-:W1:Y:S08]  /*28690*/  LDC R10, c[0x0][0x630] ;  /* 0x00018c00ff0a7b82 */ /* 0x000e700000000800 */
[----:B------:R-:W2:Y:S01]  /*286a0*/  LDC.64 R18, c[0x0][0x620] ;  /* 0x00018800ff127b82 */ /* 0x000ea20000000a00 */
[----:B0-----:R-:W-:-:S04]  /*286b0*/  ISETP.NE.U32.AND P0, PT, R14, RZ, PT ;  /* 0x000000ff0e00720c */ /* 0x001fc80003f05070 */
[----:B------:R-:W-:-:S13]  /*286c0*/  ISETP.NE.AND.EX P0, PT, R15, RZ, PT, P0 ;  /* 0x000000ff0f00720c */ /* 0x000fda0003f05300 */
[----:B-12---:R-:W-:Y:S05]  /*286d0*/  @!P0 BRA `(.L_x_557) ;  /* 0x0000000000288947 */ /* 0x006fea0003800000 */
[----:B------:R-:W0:Y:S02]  /*286e0*/  LDC R0, c[0x0][0x634] ;  /* 0x00018d00ff007b82 */ /* 0x000e240000000800 */
[----:B0-----:R-:W-:-:S05]  /*286f0*/  IADD3 R9, P0, R16, R0, RZ ;  /* 0x0000000010097210 */ /* 0x001fca0007f1e0ff */
        /* <DEDUP_REMOVED lines=8> */
.L_x_557:
[----:B------:R-:W0:Y:S01]  /*28780*/  LDC.64 R22, c[0x0][0x640] ;  /* 0x00019000ff167b82 */ /* 0x000e220000000a00 */
[-CC-:B------:R-:W-:Y:S01]  /*28790*/  SHF.R.U64 R14, R8, R10.reuse, R9.reuse ;  /* 0x0000000a080e7219 */ /* 0x180fe20000001209 */
[----:B------:R-:W-:Y:S01]  /*287a0*/  IMAD.MOV.U32 R4, RZ, RZ, R16 ;  /* 0x000000ffff047224 */ /* 0x000fe200078e0010 */
[----:B------:R-:W-:Y:S01]  /*287b0*/  SHF.R.U32.HI R0, RZ, R10, R9 ;  /* 0x0000000aff007219 */ /* 0x000fe20000011609 */
[----:B------:R-:W-:Y:S01]  /*287c0*/  IMAD.MOV.U32 R24, RZ, RZ, 0x1 ;  /* 0x00000001ff187424 */ /* 0x000fe200078e00ff */
[----:B------:R-:W-:-:S03]  /*287d0*/  IADD3 R7, P0, RZ, -R14, RZ ;  /* 0x8000000eff077210 */ /* 0x000fc60007f1e0ff */
[----:B------:R-:W1:Y:S02]  /*287e0*/  LDC R6, c[0x0][0x618] ;  /* 0x00018600ff067b82 */ /* 0x000e640000000800 */
[----:B------:R-:W-:-:S04]  /*287f0*/  IMAD.X R5, RZ, RZ, ~R0, P0 ;  /* 0x000000ffff057224 */ /* 0x000fc800000e0e00 */
[-C--:B------:R-:W-:Y:S02]  /*28800*/  IMAD R0, R5, R18.reuse, RZ ;  /* 0x0000001205007224 */ /* 0x080fe400078e02ff */
[----:B------:R-:W2:Y:S01]  /*28810*/  LDC R8, c[0x0][0x608] ;  /* 0x00018200ff087b82 */ /* 0x000ea20000000800 */
[----:B------:R-:W-:Y:S02]  /*28820*/  IMAD.MOV.U32 R5, RZ, RZ, R20 ;  /* 0x000000ffff057224 */ /* 0x000fe400078e0014 */
[----:B------:R-:W-:-:S05]  /*28830*/  IMAD.WIDE.U32 R4, R7, R18, R4 ;  /* 0x0000001207047225 */ /* 0x000fca00078e0004 */
[----:B------:R-:W3:Y:S01]  /*28840*/  LDC R21, c[0x0][0x658] ;  /* 0x00019600ff157b82 */ /* 0x000ee20000000800 */
[----:B------:R-:W-:Y:S01]  /*28850*/  IMAD R7, R7, R19, R0 ;  /* 0x0000001307077224 */ /* 0x000fe200078e0200 */
[----:B0-----:R-:W-:-:S03]  /*28860*/  ISETP.NE.U32.AND P0, PT, R22, RZ, PT ;  /* 0x000000ff1600720c */ /* 0x001fc60003f05070 */
[----:B------:R-:W-:Y:S01]  /*28870*/  IMAD.IADD R5, R5, 0x1, R7 ;  /* 0x0000000105057824 */ /* 0x000fe200078e0207 */
[----:B------:R-:W-:Y:S02]  /*28880*/  ISETP.NE.AND.EX P0, PT, R23, RZ, PT, P0 ;  /* 0x000000ff1700720c */ /* 0x000fe40003f05300 */
[----:B------:R-:W0:Y:S02]  /*28890*/  LDC R16, c[0x0][0x600] ;  /* 0x00018000ff107b82 */ /* 0x000e240000000800 */
[-CC-:B-1----:R-:W-:Y:S01]  /*288a0*/  SHF.R.U64 R10, R4, R6.reuse, R5.reuse ;  /* 0x00000006040a7219 */ /* 0x182fe20000001205 */
[----:B------:R-:W-:Y:S01]  /*288b0*/  IMAD.MOV.U32 R4, RZ, RZ, -0x1 ;  /* 0xffffffffff047424 */ /* 0x000fe200078e00ff */
[----:B------:R-:W-:-:S04]  /*288c0*/  SHF.R.U32.HI R5, RZ, R6, R5 ;  /* 0x00000006ff057219 */ /* 0x000fc80000011605 */
[----:B------:R-:W1:Y:S01]  /*288d0*/  LDC R18, c[0x0][0x648] ;  /* 0x00019200ff127b82 */ /* 0x000e620000000800 */
[-CC-:B--2---:R-:W-:Y:S02]  /*288e0*/  SHF.R.U64 R17, R10, R8.reuse, R5.reuse ;  /* 0x000000080a117219 */ /* 0x184fe40000001205 */
[----:B------:R-:W-:-:S05]  /*288f0*/  SHF.R.U32.HI R0, RZ, R8, R5 ;  /* 0x00000008ff007219 */ /* 0x000fca0000011605 */
[----:B------:R-:W2:Y:S01]  /*28900*/  LDC R20, c[0x0][0x638] ;  /* 0x00018e00ff147b82 */ /* 0x000ea20000000800 */
[-C--:B---3--:R-:W-:Y:S02]  /*28910*/  SHF.L.U32 R4, R4, R21.reuse, RZ ;  /* 0x0000001504047219 */ /* 0x088fe400000006ff */
[-CC-:B------:R-:W-:Y:S02]  /*28920*/  SHF.R.U64 R19, R17, R21.reuse, R0.reuse ;  /* 0x0000001511137219 */ /* 0x180fe40000001200 */
[----:B------:R-:W-:Y:S02]  /*28930*/  LOP3.LUT R26, RZ, R4, RZ, 0x33, !PT ;  /* 0x00000004ff1a7212 */ /* 0x000fe400078e33ff */
[----:B------:R-:W-:Y:S01]  /*28940*/  SHF.R.U32.HI R5, RZ, R21, R0 ;  /* 0x00000015ff057219 */ /* 0x000fe20000011600 */
[----:B------:R-:W3:Y:S01]  /*28950*/  LDC R25, c[0x0][0x610] ;  /* 0x00018400ff197b82 */ /* 0x000ee20000000800 */
[----:B------:R-:W-:Y:S01]  /*28960*/  IMAD.MOV.U32 R4, RZ, RZ, R19 ;  /* 0x000000ffff047224 */ /* 0x000fe200078e0013 */
[----:B------:R-:W-:Y:S06]  /*28970*/  @!P0 BRA `(.L_x_558) ;  /* 0x0000000000288947 */ /* 0x000fec0003800000 */
        /* <DEDUP_REMOVED lines=10> */
.L_x_558:
[----:B-1----:R-:W-:Y:S01]  /*28a20*/  SHF.R.U64 R3, R4, R18, R5 ;  /* 0x0000001204037219 */ /* 0x002fe20000001205 */
[----:B0-----:R-:W-:Y:S01]  /*28a30*/  VIADD R5, R16, 0xffffffff ;  /* 0xffffffff10057836 */ /* 0x001fe20000000000 */
[----:B------:R-:W-:Y:S01]  /*28a40*/  SHF.L.U32 R24, R24, R21, RZ ;  /* 0x0000001518187219 */ /* 0x000fe200000006ff */
[----:B------:R-:W-:Y:S01]  /*28a50*/  @P4 IMAD R11, R13, R12, R2 ;  /* 0x0000000c0d0b4224 */ /* 0x000fe200078e0202 */
[----:B------:R-:W-:Y:S01]  /*28a60*/  LOP3.LUT R0, R17, R26, RZ, 0xc0, !PT ;  /* 0x0000001a11007212 */ /* 0x000fe200078ec0ff */
[----:B------:R-:W-:-:S04]  /*28a70*/  IMAD.MOV R4, RZ, RZ, -R3 ;  /* 0x000000ffff047224 */ /* 0x000fc800078e0a03 */
[----:B------:R-:W-:Y:S01]  /*28a80*/  IMAD R2, R24, R3, R0 ;  /* 0x0000000318027224 */ /* 0x000fe200078e0200 */
[----:B------:R-:W-:Y:S01]  /*28a90*/  LOP3.LUT R3, R10, R5, RZ, 0xc0, !PT ;  /* 0x000000050a037212 */ /* 0x000fe200078ec0ff */
[----:B--2---:R-:W-:Y:S02]  /*28aa0*/  IMAD R0, R4, R20, R19 ;  /* 0x0000001404007224 */ /* 0x004fe400078e0213 */
[----:B---3--:R-:W-:Y:S02]  /*28ab0*/  IMAD R5, R2, R25, R11 ;  /* 0x0000001902057224 */ /* 0x008fe400078e020b */
[----:B------:R-:W-:Y:S02]  /*28ac0*/  IMAD.MOV.U32 R4, RZ, RZ, 0x1 ;  /* 0x00000001ff047424 */ /* 0x000fe400078e00ff */
[----:B------:R-:W-:Y:S02]  /*28ad0*/  IMAD R2, R0, R16, R3 ;  /* 0x0000001000027224 */ /* 0x000fe400078e0203 */
[----:B------:R-:W-:Y:S01]  /*28ae0*/  IMAD.MOV.U32 R10, RZ, RZ, R14 ;  /* 0x000000ffff0a7224 */ /* 0x000fe200078e000e */
[----:B------:R-:W-:-:S02]  /*28af0*/  PRMT R0, R4, 0x7610, R0 ;  /* 0x0000761004007816 */ /* 0x000fc40000000000 */
[----:B------:R-:W-:Y:S02]  /*28b00*/  SEL R4, R2, R5, !P4 ;  /* 0x0000000502047207 */ /* 0x000fe40006000000 */
[----:B------:R-:W-:-:S07]  /*28b10*/  SEL R5, R5, R2, !P4 ;  /* 0x0000000205057207 */ /* 0x000fce0006000000 */
.L_x_556:
[----:B------:R-:W-:-:S08]  /*28b20*/  NOP ;  /* 0x0000000000007918 */ /* 0x000fd00000000000 */
[----:B------:R-:W0:-:S00]  /*28b30*/  USETMAXREG.DEALLOC.CTAPOOL 0x18 ;  /* 0x00000018000079c8 */ /* 0x000e0000080e0500 */
[----:B------:R-:W-:-:S13]  /*28b40*/  ISETP.NE.AND P0, PT, RZ, UR8, PT ;  /* 0x00000008ff007c0c */ /* 0x000fda000bf05270 */
[----:B------:R-:W-:Y:S05]  /*28b50*/  @P0 EXIT ;  /* 0x000000000000094d */ /* 0x000fea0003800000 */
[----:B0-----:R-:W-:Y:S01]  /*28b60*/  LOP3.LUT P0, RZ, R0, 0xff, RZ, 0xc0, !PT ;  /* 0x000000ff00ff7812 */ /* 0x001fe2000780c0ff */
[----:B------:R-:W-:Y:S02]  /*28b70*/  IMAD.MOV.U32 R6, RZ, RZ, 0x1 ;  /* 0x00000001ff067424 */ /* 0x000fe400078e00ff */
[----:B------:R-:W-:-:S10]  /*28b80*/  IMAD.MOV.U32 R7, RZ, RZ, RZ ;  /* 0x000000ffff077224 */ /* 0x000fd400078e00ff */
[----:B------:R-:W-:Y:S05]  /*28b90*/  @!P0 BRA `(.L_x_559) ;  /* 0x0000000c00508947 */ /* 0x000fea0003800000 */
[----:B------:R-:W0:Y:S01]  /*28ba0*/  LDC R0, c[0x0][0x28c] ;  /* 0x0000a300ff007b82 */ /* 0x000e220000000800 */
[----:B------:R-:W-:Y:S01]  /*28bb0*/  ULDC UR6, c[0x0][0x658] ;  /* 0x0001960000067ab9 */ /* 0x000fe20000000800 */
[----:B------:R-:W-:Y:S01]  /*28bc0*/  UMOV UR9, 0xffffffff ;  /* 0xffffffff00097882 */ /* 0x000fe20000000000 */
[----:B------:R-:W-:Y:S01]  /*28bd0*/  ULDC UR8, c[0x0][0xc] ;  /* 0x0000030000087ab9 */ /* 0x000fe20000000800 */
[----:B------:R-:W-:Y:S01]  /*28be0*/  USHF.L.U32 UR11, UR9, UR6, URZ ;  /* 0x00000006090b7299 */ /* 0x000fe2000800063f */
[----:B------:R-:W-:Y:S01]  /*28bf0*/  BSSY B0, `(.L_x_559) ;  /* 0x00000ce000007945 */ /* 0x000fe20003800000 */
[----:B------:R-:W-:Y:S01]  /*28c00*/  UMOV UR10, 0x1 ;  /* 0x00000001000a7882 */ /* 0x000fe20000000000 */
[----:B------:R-:W-:Y:S01]  /*28c10*/  ULDC UR9, c[0x0][0x10] ;  /* 0x0000040000097ab9 */ /* 0x000fe20000000800 */
[----:B------:R-:W1:Y:S01]  /*28c20*/  S2UR UR4, SR_CgaCtaId ;  /* 0x00000000000479c3 */ /* 0x000e620000008800 */
[----:B------:R-:W-:Y:S01]  /*28c30*/  UIMAD.WIDE.U32 UR8, UR8, UR9, URZ ;  /* 0x00000009080872a5 */ /* 0x000fe2000f8e003f */
[----:B------:R-:W-:Y:S01]  /*28c40*/  IMAD.MOV.U32 R9, RZ, RZ, 0x1 ;  /* 0x00000001ff097424 */ /* 0x000fe200078e00ff */
[----:B------:R-:W-:Y:S01]  /*28c50*/  USHF.L.U32 UR6, UR10, UR6, URZ ;  /* 0x000000060a067299 */ /* 0x000fe2000800063f */
[----:B------:R-:W-:Y:S01]  /*28c60*/  IMAD.MOV.U32 R6, RZ, RZ, 0x1 ;  /* 0x00000001ff067424 */ /* 0x000fe200078e00ff */
[----:B------:R-:W-:Y:S01]  /*28c70*/  ULDC UR5, c[0x0][0x600] ;  /* 0x0001800000057ab9 */ /* 0x000fe20000000800 */
[----:B------:R-:W-:Y:S01]  /*28c80*/  ULDC UR10, c[0x0][0x14] ;  /* 0x00000500000a7ab9 */ /* 0x000fe20000000800 */
[----:B------:R-:W-:Y:S01]  /*28c90*/  IMAD.MOV.U32 R7, RZ, RZ, RZ ;  /* 0x000000ffff077224 */ /* 0x000fe200078e00ff */
[----:B------:R-:W-:-:S02]  /*28ca0*/  UIMAD.WIDE.U32 UR24, UR8, UR10, URZ ;  /* 0x0000000a081872a5 */ /* 0x000fc4000f8e003f */
[----:B------:R-:W-:Y:S02]  /*28cb0*/  UIMAD UR18, UR9, UR10, URZ ;  /* 0x0000000a091272a4 */ /* 0x000fe4000f8e023f */
[----:B------:R-:W-:Y:S02]  /*28cc0*/  ULOP3.LUT UR23, UR13, 0x2, URZ, 0xfc, !UPT ;  /* 0x000000020d177892 */ /* 0x000fe4000f8efc3f */
[----:B------:R-:W-:Y:S01]  /*28cd0*/  UIADD3 UR5, UR5, -0x1, URZ ;  /* 0xffffffff05057890 */ /* 0x000fe2000fffe03f */
[----:B0-----:R-:W-:Y:S01]  /*28ce0*/  VIADD R0, R0, 0x7f ;  /* 0x0000007f00007836 */ /* 0x001fe20000000000 */
[----:B------:R-:W-:Y:S02]  /*28cf0*/  ULOP3.LUT UR20, URZ, UR11, URZ, 0x33, !UPT ;  /* 0x0000000b3f147292 */ /* 0x000fe4000f8e333f */
[----:B------:R-:W-:Y:S02]  /*28d00*/  UIADD3 UR18, UR25, UR18, URZ ;  /* 0x0000001219127290 */ /* 0x000fe4000fffe03f */
[----:B------:R-:W-:Y:S01]  /*28d10*/  SHF.R.S32.HI R3, RZ, 0x1f, R0 ;  /* 0x0000001fff037819 */ /* 0x000fe20000011400 */
[----:B------:R-:W-:Y:S01]  /*28d20*/  ULDC.64 UR26, c[0x0][0x198] ;  /* 0x00006600001a7ab9 */ /* 0x000fe20000000a00 */
[----:B-1----:R-:W-:-:S02]  /*28d30*/  USHF.L.U32 UR7, UR4, 0x7, URZ ;  /* 0x0000000704077899 */ /* 0x002fc4000800063f */
[----:B------:R-:W-:Y:S01]  /*28d40*/  LEA.HI R0, R3, R0, RZ, 0x7 ;  /* 0x0000000003007211 */ /* 0x000fe200078f38ff */
[----:B------:R-:W-:Y:S02]  /*28d50*/  USHF.L.U32 UR4, UR4, 0xe, URZ ;  /* 0x0000000e04047899 */ /* 0x000fe4000800063f */
[----:B------:R-:W-:Y:S01]  /*28d60*/  ULOP3.LUT UR7, UR7, 0x80, URZ, 0xc0, !UPT ;  /* 0x0000008007077892 */ /* 0x000fe2000f8ec03f */
[----:B------:R-:W-:-:S05]  /*28d70*/  SHF.R.S32.HI R0, RZ, 0x7, R0 ;  /* 0x00000007ff007819 */ /* 0x000fca0000011400 */
[----:B------:R-:W-:-:S07]  /*28d80*/  VIADD R15, R0, 0x1 ;  /* 0x00000001000f7836 */ /* 0x000fce0000000000 */
.L_x_570:
[----:B------:R-:W-:-:S03]  /*28d90*/  UMOV UR8, 0xffffffff ;  /* 0xffffffff00087882 */ /* 0x000fc60000000000 */
[----:B------:R-:W-:Y:S05]  /*28da0*/  BRA.DIV UR8, `(.L_x_560) ;  /* 0x0000000e08a47947 */ /* 0x000fea000b800000 */
[----:B------:R-:W-:-:S13]  /*28db0*/  ELECT P0, URZ, PT ;  /* 0x00000000003f782f */ /* 0x000fda0003800000 */
.L_x_580:
[----:B------:R-:W0:Y:S01]  /*28dc0*/  LDC R2, c[0x0][0x28c] ;  /* 0x0000a300ff027b82 */ /* 0x000e220000000800 */
[----:B------:R-:W-:Y:S01]  /*28dd0*/  BSSY B1, `(.L_x_561) ;  /* 0x0000039000017945 */ /* 0x000fe20003800000 */
[----:B0-----:R-:W-:-:S13]  /*28de0*/  ISETP.LT.OR P0, PT, R2, 0x1, !P0 ;  /* 0x000000010200780c */ /* 0x001fda0004701670 */
[----:B------:R-:W-:Y:S05]  /*28df0*/  @P0 BRA `(.L_x_562) ;  /* 0x0000000000d80947 */ /* 0x000fea0003800000 */
[----:B------:R-:W-:Y:S01]  /*28e00*/  LEA R4, R4, UR7, 0x8 ;  /* 0x0000000704047c11 */ /* 0x000fe2000f8e40ff */
[----:B------:R-:W-:Y:S02]  /*28e10*/  IMAD.SHL.U32 R5, R5, 0x100, RZ ;  /* 0x0000010005057824 */ /* 0x000fe400078e00ff */
[----:B------:R-:W-:Y:S02]  /*28e20*/  IMAD.MOV.U32 R13, RZ, RZ, RZ ;  /* 0x000000ffff0d7224 */ /* 0x000fe400078e00ff */
[----:B------:R-:W-:Y:S02]  /*28e30*/  IMAD.MOV.U32 R2, RZ, RZ, R15 ;  /* 0x000000ffff027224 */ /* 0x000fe400078e000f */
[----:B------:R-:W-:Y:S02]  /*28e40*/  IMAD.MOV.U32 R3, RZ, RZ, R6 ;  /* 0x000000ffff037224 */ /* 0x000fe400078e0006 */
[----:B------:R-:W-:-:S07]  /*28e50*/  IMAD.MOV.U32 R8, RZ, RZ, R7 ;  /* 0x000000ffff087224 */ /* 0x000fce00078e0007 */
.L_x_565:
[----:B------:R-:W0:Y:S01]  /*28e60*/  S2R R12, SR_CgaCtaId ;  /* 0x00000000000c7919 */ /* 0x000e220000008800 */
[----:B------:R-:W-:Y:S01]  /*28e70*/  MOV R11, 0x400 ;  /* 0x00000400000b7802 */ /* 0x000fe20000000f00 */
[----:B------:R-:W1:Y:S03]  /*28e80*/  S2R R14, SR_TID.X ;  /* 0x00000000000e7919 */ /* 0x000e660000002100 */
[----:B0-----:R-:W-:Y:S02]  /*28e90*/  LEA R17, R12, R11, 0x18 ;  /* 0x0000000b0c117211 */ /* 0x001fe400078ec0ff */
[----:B------:R-:W-:Y:S02]  /*28ea0*/  SHF.L.U32 R11, R3, 0x1f, RZ ;  /* 0x0000001f030b7819 */ /* 0x000fe400000006ff */
[----:B-1----:R-:W-:Y:S01]  /*28eb0*/  LOP3.LUT P1, RZ, R14, 0x7f, RZ, 0xc0, !PT ;  /* 0x0000007f0eff7812 */ /* 0x002fe2000782c0ff */
[----:B------:R-:W-:-:S04]  /*28ec0*/  IMAD R12, R8, 0x8, R17 ;  /* 0x00000008080c7824 */ /* 0x000fc800078e0211 */
[----:B------:R-:W0:Y:S02]  /*28ed0*/  SYNCS.PHASECHK.TRANS64.TRYWAIT P0, [R12+URZ+0x18], R11 ;  /* 0x0000180b0c0075a7 */ /* 0x000e24000800017f */
[----:B0-----:R-:W-:Y:S06]  /*28ee0*/  @!P0 BRA `(.L_x_563) ;  /* 0x0000000c00748947 */ /* 0x001fec0003800000 */
.L_x_581:
[----:B0-----:R-:W0:Y:S01]  /*28ef0*/  @!P1 LDC R11, c[0x0][0x500] ;  /* 0x00014000ff0b9b82 */ /* 0x001e220000000800 */
[----:B------:R-:W-:-:S04]  /*28f00*/  UPRMT UR8, UR23, 0x9910, URZ ;  /* 0x0000991017087896 */ /* 0x000fc8000800003f */
[----:B------:R-:W-:-:S06]  /*28f10*/  UISETP.NE.AND UP0, UPT, UR8, 0x2, UPT ;  /* 0x000000020800788c */ /* 0x000fcc000bf05270 */
[----:B------:R-:W-:Y:S01]  /*28f20*/  PLOP3.LUT P0, PT, PT, PT, UP0, 0x80, 0x0 ;  /* 0x000000000000781c */ /* 0x000fe20003f0f008 */
[----:B0-----:R0:W-:-:S12]  /*28f30*/  @!P1 SYNCS.ARRIVE.TRANS64 RZ, [R12+URZ], R11 ;  /* 0x0000000b0cff99a7 */ /* 0x0011d8000800003f */
[----:B------:R-:W-:Y:S05]  /*28f40*/  @P0 BRA `(.L_x_564) ;  /* 0x0000000000040947 */ /* 0x000fea0003800000 */
[----:B------:R-:W-:Y:S01]  /*28f50*/  BPT.TRAP 0x1 ;  /* 0x000000040000795c */ /* 0x000fe20000300000 */
.L_x_564:
[----:B------:R-:W-:Y:S01]  /*28f60*/  R2UR UR8, R8 ;  /* 0x00000000080872ca */ /* 0x000fe200000e0000 */
[----:B------:R-:W-:Y:S01]  /*28f70*/  VIADD R2, R2, 0xffffffff ;  /* 0xffffffff02027836 */ /* 0x000fe20000000000 */
[----:B------:R-:W-:Y:S01]  /*28f80*/  R2UR UR19, R17 ;  /* 0x00000000111372ca */ /* 0x000fe200000e0000 */
[----:B------:R-:W-:Y:S01]  /*28f90*/  UIADD3 UR14, UP0, UR26, 0xf0, URZ ;  /* 0x000000f01a0e7890 */ /* 0x000fe2000ff1e03f */
[----:B------:R-:W-:Y:S01]  /*28fa0*/  R2UR UR21, R5 ;  /* 0x00000000051572ca */ /* 0x000fe200000e0000 */
[----:B------:R-:W-:Y:S01]  /*28fb0*/  UIADD3 UR28, UP1, UR26, 0x1f0, URZ ;  /* 0x000001f01a1c7890 */ /* 0x000fe2000ff3e03f */
[----:B------:R-:W-:Y:S01]  /*28fc0*/  R2UR UR9, R12 ;  /* 0x000000000c0972ca */ /* 0x000fe200000e0000 */
[----:B------:R-:W-:Y:S01]  /*28fd0*/  UIADD3.X UR15, URZ, UR27, URZ, UP0, !UPT ;  /* 0x0000001b3f0f7290 */ /* 0x000fe200087fe43f */
[C---:B------:R-:W-:Y:S01]  /*28fe0*/  R2UR UR10, R13.reuse ;  /* 0x000000000d0a72ca */ /* 0x040fe200000e0000 */
[----:B------:R-:W-:Y:S01]  /*28ff0*/  VIADD R8, R8, 0x1 ;  /* 0x0000000108087836 */ /* 0x000fe20000000000 */
[----:B------:R-:W-:Y:S01]  /*29000*/  R2UR UR12, R10 ;  /* 0x000000000a0c72ca */ /* 0x000fe200000e0000 */
[----:B------:R-:W-:Y:S01]  /*29010*/  UIADD3.X UR29, URZ, UR27, URZ, UP1, !UPT ;  /* 0x0000001b3f1d7290 */ /* 0x000fe20008ffe43f */
[----:B------:R-:W-:Y:S01]  /*29020*/  R2UR UR22, R4 ;  /* 0x00000000041672ca */ /* 0x000fe200000e0000 */
[----:B------:R-:W-:Y:S01]  /*29030*/  USHF.L.U32 UR8, UR8, 0xf, URZ ;  /* 0x0000000f08087899 */ /* 0x000fe2000800063f */
[----:B------:R-:W-:Y:S01]  /*29040*/  ISETP.GT.AND P1, PT, R2, 0x1, PT ;  /* 0x000000010200780c */ /* 0x000fe20003f24270 */
[----:B------:R-:W-:Y:S01]  /*29050*/  UMOV UR16, 0x0 ;  /* 0x0000000000107882 */ /* 0x000fe20000000000 */
[----:B------:R-:W-:Y:S01]  /*29060*/  UMOV UR17, 0x10000000 ;  /* 0x1000000000117882 */ /* 0x000fe20000000000 */
[----:B------:R-:W-:Y:S01]  /*29070*/  ULOP3.LUT UR11, UR8, 0x4000, UR4, 0xf8, !UPT ;  /* 0x00004000080b7892 */ /* 0x000fe2000f8ef804 */
[C---:B------:R-:W-:Y:S01]  /*29080*/  ISETP.NE.AND P0, PT, R8.reuse, 0x3, PT ;  /* 0x000000030800780c */ /* 0x040fe20003f05270 */
[----:B------:R-:W-:Y:S01]  /*29090*/  UIADD3 UR8, UR19, 0x100, UR8 ;  /* 0x0000010013087890 */ /* 0x000fe2000fffe008 */
[----:B------:R-:W-:Y:S01]  /*290a0*/  VIADD R13, R13, 0x80 ;  /* 0x000000800d0d7836 */ /* 0x000fe20000000000 */
[----:B------:R-:W-:Y:S01]  /*290b0*/  UIADD3 UR19, UR19, 0x18100, UR11 ;  /* 0x0001810013137890 */ /* 0x000fe2000fffe00b */
[----:B0-----:R-:W-:Y:S01]  /*290c0*/  SEL R12, RZ, 0x1, P0 ;  /* 0x00000001ff0c7807 */ /* 0x001fe20000000000 */
[----:B------:R-:W-:Y:S01]  /*290d0*/  UMOV UR30, 0x30000 ;  /* 0x00030000001e7882 */ /* 0x000fe20000000000 */
[----:B------:R-:W-:Y:S01]  /*290e0*/  UMOV UR11, UR21 ;  /* 0x00000015000b7c82 */ /* 0x000fe20008000000 */
[----:B------:R-:W-:-:S02]  /*290f0*/  SEL R8, R8, RZ, P0 ;  /* 0x000000ff08087207 */ /* 0x000fc40000000000 */
[----:B------:R-:W-:Y:S01]  /*29100*/  LOP3.LUT R3, R3, R12, RZ, 0x3c, !PT ;  /* 0x0000000c03037212 */ /* 0x000fe200078e3cff */
[----:B------:R0:W-:Y:S02]  /*29110*/  UTMALDG.3D [UR8], [UR14], desc[UR16] ;  /* 0x000010080e0075b4 */ /* 0x0001e40008011000 */
[----:B0-----:R-:W-:Y:S01]  /*29120*/  UMOV UR8, UR19 ;  /* 0x0000001300087c82 */ /* 0x001fe20008000000 */
[----:B------:R-:W-:Y:S02]  /*29130*/  UMOV UR11, UR22 ;  /* 0x00000016000b7c82 */ /* 0x000fe40008000000 */
[----:B------:R0:W-:Y:S02]  /*29140*/  UTMALDG.3D.MULTICAST [UR8], [UR28], UR30, desc[UR16] ;  /* 0x000010081c0073b4 */ /* 0x0001e4000801181e */
[----:B0-----:R-:W-:Y:S05]  /*29150*/  @P1 BRA `(.L_x_565) ;  /* 0xfffffffc00401947 */ /* 0x001fea000383ffff */
.L_x_562:
[----:B------:R-:W-:Y:S05]  /*29160*/  BSYNC B1 ;  /* 0x0000000000017941 */ /* 0x000fea0003800000 */
.L_x_561:
[----:B------:R-:W2:Y:S01]  /*29170*/  LDL.LU R16, [R1+0x458] ;  /* 0x0004580001107983 */ /* 0x000ea20000300800 */
[----:B------:R-:W-:Y:S01]  /*29180*/  LOP3.LUT P0, RZ, R9, 0xff, RZ, 0xc0, !PT ;  /* 0x000000ff09ff7812 */ /* 0x000fe2000780c0ff */
[C---:B------:R-:W-:Y:S01]  /*29190*/  IMAD.IADD R4, R0.reuse, 0x1, R7 ;  /* 0x0000000100047824 */ /* 0x040fe200078e0207 */
[----:B------:R-:W-:Y:S01]  /*291a0*/  ULDC.64 UR8, c[0x0][0x650] ;  /* 0x0001940000087ab9 */ /* 0x000fe20000000a00 */
[----:B------:R-:W3:Y:S01]  /*291b0*/  LDL.LU R14, [R1+0x45c] ;  /* 0x00045c00010e7983 */ /* 0x000ee20000300800 */
[----:B------:R-:W-:Y:S01]  /*291c0*/  ISETP.GE.U32.AND P1, PT, R0, 0x3, PT ;  /* 0x000000030000780c */ /* 0x000fe20003f26070 */
[----:B------:R-:W-:Y:S01]  /*291d0*/  BSSY B1, `(.L_x_566) ;  /* 0x000006d000017945 */ /* 0x000fe20003800000 */
[----:B------:R-:W-:Y:S01]  /*291e0*/  IMAD.MOV.U32 R10, RZ, RZ, -0x1 ;  /* 0xffffffffff0a7424 */ /* 0x000fe200078e00ff */
[----:B------:R-:W-:-:S06]  /*291f0*/  PRMT R9, RZ, 0x7610, R9 ;  /* 0x00007610ff097816 */ /* 0x000fcc0000000009 */
[----:B------:R-:W0:Y:S01]  /*29200*/  @P0 S2R R3, SR_CgaCtaId ;  /* 0x0000000000030919 */ /* 0x000e220000008800 */
[----:B------:R-:W-:-:S04]  /*29210*/  @P0 MOV R2, 0x400 ;  /* 0x0000040000020802 */ /* 0x000fc80000000f00 */
[----:B0-----:R-:W-:-:S04]  /*29220*/  @P0 LEA R2, R3, R2, 0x18 ;  /* 0x0000000203020211 */ /* 0x001fc800078ec0ff */
[----:B------:R0:W-:Y:S01]  /*29230*/  @P0 SYNCS.ARRIVE.TRANS64.A1T0 RZ, [R2+URZ+0x48], RZ ;  /* 0x000048ff02ff09a7 */ /* 0x0001e2000810003f */
[----:B------:R-:W-:-:S04]  /*29240*/  ISETP.GT.U32.AND P0, PT, R4, 0x2, PT ;  /* 0x000000020400780c */ /* 0x000fc80003f04070 */
[----:B------:R-:W-:Y:S01]  /*29250*/  ISETP.LT.U32.AND P0, PT, R0, 0x3, P0 ;  /* 0x000000030000780c */ /* 0x000fe20000701070 */
[----:B0-----:R-:W-:-:S05]  /*29260*/  IMAD.WIDE.U32 R2, R4, -0x55555555, RZ ;  /* 0xaaaaaaab04027825 */ /* 0x001fca00078e00ff */
[----:B------:R-:W-:Y:S02]  /*29270*/  SHF.R.U32.HI R5, RZ, 0x1, R3 ;  /* 0x00000001ff057819 */ /* 0x000fe40000011603 */
[----:B------:R-:W-:Y:S02]  /*29280*/  SEL R3, RZ, 0x1, !P0 ;  /* 0x00000001ff037807 */ /* 0x000fe40004000000 */
[----:B------:R-:W-:Y:S01]  /*29290*/  PRMT R2, RZ, 0x7610, R2 ;  /* 0x00007610ff027816 */ /* 0x000fe20000000002 */
[----:B------:R-:W-:Y:S01]  /*292a0*/  IMAD R7, R5, -0x3, R4 ;  /* 0xfffffffd05077824 */ /* 0x000fe200078e0204 */
[----:B------:R-:W-:Y:S01]  /*292b0*/  LOP3.LUT R6, R6, R3, RZ, 0x3c, !PT ;  /* 0x0000000306067212 */ /* 0x000fe200078e3cff */
[----:B------:R-:W-:-:S03]  /*292c0*/  IMAD.MOV.U32 R4, RZ, RZ, -0x1 ;  /* 0xffffffffff047424 */ /* 0x000fc600078e00ff */
[----:B------:R-:W-:Y:S01]  /*292d0*/  @P1 LOP3.LUT R6, R6, 0x1, R5, 0x78, !PT ;  /* 0x0000000106061812 */ /* 0x000fe200078e7805 */
[----:B------:R-:W-:Y:S01]  /*292e0*/  IMAD.MOV.U32 R5, RZ, RZ, -0x1 ;  /* 0xffffffffff057424 */ /* 0x000fe200078e00ff */
[----:B---3--:R-:W-:-:S04]  /*292f0*/  IADD3 R14, P0, R14, UR24, RZ ;  /* 0x000000180e0e7c10 */ /* 0x008fc8000ff1e0ff */
[----:B--2---:R-:W-:Y:S01]  /*29300*/  IADD3.X R16, R16, UR18, RZ, P0, !PT ;  /* 0x0000001210107c10 */ /* 0x004fe200087fe4ff */
[----:B------:R0:W-:Y:S01]  /*29310*/  STL [R1+0x45c], R14 ;  /* 0x00045c0e01007387 */ /* 0x0001e20000100800 */
[----:B------:R-:W-:-:S03]  /*29320*/  ISETP.GE.U32.AND P0, PT, R14, UR8, PT ;  /* 0x000000080e007c0c */ /* 0x000fc6000bf06070 */
[----:B------:R0:W-:Y:S01]  /*29330*/  STL [R1+0x458], R16 ;  /* 0x0004581001007387 */ /* 0x0001e20000100800 */
[----:B------:R-:W-:-:S13]  /*29340*/  ISETP.GE.U32.AND.EX P0, PT, R16, UR9, PT, P0 ;  /* 0x0000000910007c0c */ /* 0x000fda000bf06100 */
[----:B0-----:R-:W-:Y:S05]  /*29350*/  @P0 BRA `(.L_x_567) ;  /* 0x0000000400500947 */ /* 0x001fea0003800000 */
[----:B------:R-:W0:Y:S01]  /*29360*/  S2R R8, SR_CTAID.X ;  /* 0x0000000000087919 */ /* 0x000e220000002500 */
[----:B------:R-:W-:Y:S01]  /*29370*/  ULDC UR8, c[0x0][0x150] ;  /* 0x0000540000087ab9 */ /* 0x000fe20000000800 */
[----:B------:R-:W1:Y:S01]  /*29380*/  LDC R3, c[0x0][0x144] ;  /* 0x00005100ff037b82 */ /* 0x000e620000000800 */
[----:B------:R-:W-:Y:S01]  /*29390*/  ULDC UR11, c[0x0][0x630] ;  /* 0x00018c00000b7ab9 */ /* 0x000fe20000000800 */
[----:B------:R-:W2:Y:S06]  /*293a0*/  S2R R5, SR_CTAID.Y ;  /* 0x0000000000057919 */ /* 0x000eac0000002600 */
[----:B------:R-:W3:Y:S01]  /*293b0*/  LDC R12, c[0x0][0x148] ;  /* 0x00005200ff0c7b82 */ /* 0x000ee20000000800 */
[----:B0-----:R-:W-:-:S02]  /*293c0*/  I2FP.F32.U32 R2, R8 ;  /* 0x0000000800027245 */ /* 0x001fc40000201000 */
[----:B--2---:R-:W-:-:S03]  /*293d0*/  I2FP.F32.U32 R4, R5 ;  /* 0x0000000500047245 */ /* 0x004fc60000201000 */
[----:B------:R-:W-:Y:S01]  /*293e0*/  FMUL R2, R2, UR8 ;  /* 0x0000000802027c20 */ /* 0x000fe20008400000 */
[----:B------:R-:W-:Y:S02]  /*293f0*/  ULDC UR8, c[0x0][0x154] ;  /* 0x0000550000087ab9 */ /* 0x000fe40000000800 */
[----:B------:R-:W-:Y:S01]  /*29400*/  FMUL R10, R4, UR8 ;  /* 0x00000008040a7c20 */ /* 0x000fe20008400000 */
[----:B------:R-:W-:Y:S02]  /*29410*/  ULDC.64 UR8, c[0x0][0x628] ;  /* 0x00018a0000087ab9 */ /* 0x000fe40000000a00 */
[----:B------:R-:W0:Y:S01]  /*29420*/  F2I.U32.TRUNC.NTZ R2, R2 ;  /* 0x0000000200027305 */ /* 0x000e22000020f000 */
[----:B------:R-:W-:-:S04]  /*29430*/  ISETP.NE.U32.AND P0, PT, RZ, UR8, PT ;  /* 0x00000008ff007c0c */ /* 0x000fc8000bf05070 */
[----:B------:R-:W-:-:S03]  /*29440*/  ISETP.NE.AND.EX P0, PT, RZ, UR9, PT, P0 ;  /* 0x00000009ff007c0c */ /* 0x000fc6000bf05300 */
[----:B------:R-:W2:Y:S01]  /*29450*/  F2I.U32.TRUNC.NTZ R10, R10 ;  /* 0x0000000a000a7305 */ /* 0x000ea2000020f000 */
[----:B0-----:R-:W-:Y:S02]  /*29460*/  IMAD.MOV R4, RZ, RZ, -R2 ;  /* 0x000000ffff047224 */ /* 0x001fe400078e0a02 */
[----:B------:R-:W-:Y:S02]  /*29470*/  IMAD.MOV.U32 R2, RZ, RZ, R14 ;  /* 0x000000ffff027224 */ /* 0x000fe400078e000e */
[----:B-1----:R-:W-:Y:S02]  /*29480*/  IMAD R8, R3, R4, R8 ;  /* 0x0000000403087224 */ /* 0x002fe400078e0208 */
[----:B--2---:R-:W-:-:S04]  /*29490*/  IMAD.MOV R3, RZ, RZ, -R10 ;  /* 0x000000ffff037224 */ /* 0x004fc800078e0a0a */
[----:B---3--:R-:W-:Y:S02]  /*294a0*/  @P4 IMAD R8, R12, R3, R5 ;  /* 0x000000030c084224 */ /* 0x008fe400078e0205 */
[----:B------:R-:W-:Y:S01]  /*294b0*/  IMAD.MOV.U32 R3, RZ, RZ, R16 ;  /* 0x000000ffff037224 */ /* 0x000fe200078e0010 */
[----:B------:R-:W-:Y:S06]  /*294c0*/  @!P0 BRA `(.L_x_568) ;  /* 0x0000000000288947 */ /* 0x000fec0003800000 */
[----:B------:R-:W-:Y:S02]  /*294d0*/  ULDC UR10, c[0x0][0x634] ;  /* 0x00018d00000a7ab9 */ /* 0x000fe40000000800 */
[----:B------:R-:W-:-:S05]  /*294e0*/  IADD3 R3, P0, R14, UR10, RZ ;  /* 0x0000000a0e037c10 */ /* 0x000fca000ff1e0ff */
[----:B------:R-:W-:-:S04]  /*294f0*/  IMAD.X R11, RZ, RZ, R16, P0 ;  /* 0x000000ffff0b7224 */ /* 0x000fc800000e0610 */
[----:B------:R-:W-:-:S04]  /*29500*/  IMAD.WIDE.U32 R4, R11, UR8, RZ ;  /* 0x000000080b047c25 */ /* 0x000fc8000f8e00ff */
[----:B------:R-:W-:-:S04]  /*29510*/  IMAD.WIDE.U32 R4, P0, R3, UR9, R4 ;  /* 0x0000000903047c25 */ /* 0x000fc8000f800004 */
[----:B------:R-:W-:-:S04]  /*29520*/  IMAD.WIDE.U32 R2, R3, UR8, RZ ;  /* 0x0000000803027c25 */ /* 0x000fc8000f8e00ff */
[----:B------:R-:W-:Y:S01]  /*29530*/  IMAD.MOV.U32 R2, RZ, RZ, R5 ;  /* 0x000000ffff027224 */ /* 0x000fe200078e0005 */
[----:B------:R-:W-:Y:S01]  /*29540*/  IADD3 RZ, P1, R3, R4, RZ ;  /* 0x0000000403ff7210 */ /* 0x000fe20007f3e0ff */
[----:B------:R-:W-:-:S04]  /*29550*/  IMAD.X R3, RZ, RZ, RZ, P0 ;  /* 0x000000ffff037224 */ /* 0x000fc800000e06ff */
[----:B------:R-:W-:-:S08]  /*29560*/  IMAD.WIDE.U32.X R2, R11, UR9, R2, P1 ;  /* 0x000000090b027c25 */ /* 0x000fd000088e0402 */
.L_x_568:
[--C-:B------:R-:W-:Y:S01]  /*29570*/  SHF.R.U64 R10, R2, UR11, R3.reuse ;  /* 0x0000000b020a7c19 */ /* 0x100fe20008001203 */
[----:B------:R-:W-:Y:S01]  /*29580*/  ULDC.64 UR8, c[0x0][0x620] ;  /* 0x0001880000087ab9 */ /* 0x000fe20000000a00 */
[----:B------:R-:W-:Y:S01]  /*29590*/  SHF.R.U32.HI R2, RZ, UR11, R3 ;  /* 0x0000000bff027c19 */ /* 0x000fe20008011603 */
[----:B------:R-:W-:Y:S01]  /*295a0*/  IMAD.MOV.U32 R3, RZ, RZ, R16 ;  /* 0x000000ffff037224 */ /* 0x000fe200078e0010 */
[----:B------:R-:W-:Y:S01]  /*295b0*/  IADD3 R11, P0, RZ, -R10, RZ ;  /* 0x8000000aff0b7210 */ /* 0x000fe20007f1e0ff */
[----:B------:R-:W-:-:S04]  /*295c0*/  ULDC.64 UR10, c[0x0][0x640] ;  /* 0x00019000000a7ab9 */ /* 0x000fc80000000a00 */
[----:B------:R-:W-:Y:S01]  /*295d0*/  IMAD.X R2, RZ, RZ, ~R2, P0 ;  /* 0x000000ffff027224 */ /* 0x000fe200000e0e02 */
[----:B------:R-:W-:-:S03]  /*295e0*/  ISETP.NE.U32.AND P0, PT, RZ, UR10, PT ;  /* 0x0000000aff007c0c */ /* 0x000fc6000bf05070 */
[----:B------:R-:W-:Y:S01]  /*295f0*/  IMAD R2, R2, UR8, RZ ;  /* 0x0000000802027c24 */ /* 0x000fe2000f8e02ff */
[----:B------:R-:W-:-:S03]  /*29600*/  ISETP.NE.AND.EX P0, PT, RZ, UR11, PT, P0 ;  /* 0x0000000bff007c0c */ /* 0x000fc6000bf05300 */
[----:B------:R-:W-:Y:S02]  /*29610*/  IMAD R5, R11, UR9, R2 ;  /* 0x000000090b057c24 */ /* 0x000fe4000f8e0202 */
[----:B------:R-:W-:-:S04]  /*29620*/  IMAD.MOV.U32 R2, RZ, RZ, R14 ;  /* 0x000000ffff027224 */ /* 0x000fc800078e000e */
[----:B------:R-:W-:Y:S01]  /*29630*/  IMAD.WIDE.U32 R2, R11, UR8, R2 ;  /* 0x000000080b027c25 */ /* 0x000fe2000f8e0002 */
[----:B------:R-:W-:-:S03]  /*29640*/  ULDC UR8, c[0x0][0x618] ;  /* 0x0001860000087ab9 */ /* 0x000fc60000000800 */
[----:B------:R-:W-:-:S05]  /*29650*/  IMAD.IADD R3, R3, 0x1, R5 ;  /* 0x0000000103037824 */ /* 0x000fca00078e0205 */
[--C-:B------:R-:W-:Y:S02]  /*29660*/  SHF.R.U64 R11, R2, UR8, R3.reuse ;  /* 0x00000008020b7c19 */ /* 0x100fe40008001203 */
[----:B------:R-:W-:Y:S01]  /*29670*/  SHF.R.U32.HI R2, RZ, UR8, R3 ;  /* 0x00000008ff027c19 */ /* 0x000fe20008011603 */
[----:B------:R-:W-:-:S03]  /*29680*/  ULDC UR8, c[0x0][0x608] ;  /* 0x0001820000087ab9 */ /* 0x000fc60000000800 */
[--C-:B------:R-:W-:Y:S02]  /*29690*/  SHF.R.U64 R12, R11, UR8, R2.reuse ;  /* 0x000000080b0c7c19 */ /* 0x100fe40008001202 */
[----:B------:R-:W-:Y:S01]  /*296a0*/  SHF.R.U32.HI R3, RZ, UR8, R2 ;  /* 0x00000008ff037c19 */ /* 0x000fe20008011602 */
[----:B------:R-:W-:-:S03]  /*296b0*/  ULDC UR8, c[0x0][0x658] ;  /* 0x0001960000087ab9 */ /* 0x000fc60000000800 */
[--C-:B------:R-:W-:Y:S02]  /*296c0*/  SHF.R.U64 R13, R12, UR8, R3.reuse ;  /* 0x000000080c0d7c19 */ /* 0x100fe40008001203 */
[----:B------:R-:W-:-:S03]  /*296d0*/  SHF.R.U32.HI R14, RZ, UR8, R3 ;  /* 0x00000008ff0e7c19 */ /* 0x000fc60008011603 */
[----:B------:R-:W-:Y:S02]  /*296e0*/  IMAD.MOV.U32 R2, RZ, RZ, R13 ;  /* 0x000000ffff027224 */ /* 0x000fe400078e000d */
        /* <DEDUP_REMOVED lines=12> */
.L_x_569:
[----:B------:R-:W-:Y:S01]  /*297b0*/  ULDC UR8, c[0x0][0x648] ;  /* 0x0001920000087ab9 */ /* 0x000fe20000000800 */
[----:B------:R-:W-:Y:S02]  /*297c0*/  LOP3.LUT R12, R12, UR20, RZ, 0xc0, !PT ;  /* 0x000000140c0c7c12 */ /* 0x000fe4000f8ec0ff */
[----:B------:R-:W-:Y:S01]  /*297d0*/  SHF.R.U64 R3, R2, UR8, R3 ;  /* 0x0000000802037c19 */ /* 0x000fe20008001203 */
[----:B------:R-:W-:-:S04]  /*297e0*/  ULDC UR8, c[0x0][0x638] ;  /* 0x00018e0000087ab9 */ /* 0x000fc80000000800 */
[----:B------:R-:W-:Y:S02]  /*297f0*/  IMAD.MOV R2, RZ, RZ, -R3 ;  /* 0x000000ffff027224 */ /* 0x000fe400078e0a03 */
[----:B------:R-:W-:Y:S02]  /*29800*/  IMAD R5, R3, UR6, R12 ;  /* 0x0000000603057c24 */ /* 0x000fe4000f8e020c */
[----:B------:R-:W-:Y:S01]  /*29810*/  IMAD R13, R2, UR8, R13 ;  /* 0x00000008020d7c24 */ /* 0x000fe2000f8e020d */
[----:B------:R-:W-:Y:S01]  /*29820*/  ULDC UR8, c[0x0][0x610] ;  /* 0x0001840000087ab9 */ /* 0x000fe20000000800 */
[----:B------:R-:W-:Y:S01]  /*29830*/  LOP3.LUT R2, R11, UR5, RZ, 0xc0, !PT ;  /* 0x000000050b027c12 */ /* 0x000fe2000f8ec0ff */
[----:B------:R-:W-:Y:S01]  /*29840*/  IMAD R8, R5, UR8, R8 ;  /* 0x0000000805087c24 */ /* 0x000fe2000f8e0208 */
[----:B------:R-:W-:-:S03]  /*29850*/  ULDC UR8, c[0x0][0x600] ;  /* 0x0001800000087ab9 */ /* 0x000fc60000000800 */
[----:B------:R-:W-:Y:S02]  /*29860*/  IMAD R13, R13, UR8, R2 ;  /* 0x000000080d0d7c24 */ /* 0x000fe4000f8e0202 */
[----:B------:R-:W-:-:S03]  /*29870*/  IMAD.MOV.U32 R2, RZ, RZ, 0x1 ;  /* 0x00000001ff027424 */ /* 0x000fc600078e00ff */
[----:B------:R-:W-:Y:S02]  /*29880*/  SEL R4, R13, R8, !P4 ;  /* 0x000000080d047207 */ /* 0x000fe40006000000 */
[----:B------:R-:W-:-:S07]  /*29890*/  SEL R5, R8, R13, !P4 ;  /* 0x0000000d08057207 */ /* 0x000fce0006000000 */
.L_x_567:
[----:B------:R-:W-:Y:S05]  /*298a0*/  BSYNC B1 ;  /* 0x0000000000017941 */ /* 0x000fea0003800000 */
.L_x_566:
[----:B------:R-:W-:-:S13]  /*298b0*/  LOP3.LUT P0, RZ, R2, 0xff, RZ, 0xc0, !PT ;  /* 0x000000ff02ff7812 */ /* 0x000fda000780c0ff */
[----:B------:R-:W-:Y:S05]  /*298c0*/  @P0 BRA `(.L_x_570) ;  /* 0xfffffff400300947 */ /* 0x000fea000383ffff */
[----:B------:R-:W-:Y:S05]  /*298d0*/  BSYNC B0 ;  /* 0x0000000000007941 */ /* 0x000fea0003800000 */
.L_x_559:
[----:B------:R-:W-:-:S03]  /*298e0*/  UMOV UR8, 0xffffffff ;  /* 0xffffffff00087882 */ /* 0x000fc60000000000 */
[----:B------:R-:W-:Y:S05]  /*298f0*/  BRA.DIV UR8, `(.L_x_571) ;  /* 0x0000000608047947 */ /* 0x000fea000b800000 */
[----:B------:R-:W-:-:S13]  /*29900*/  ELECT P0, URZ, PT ;  /* 0x00000000003f782f */ /* 0x000fda0003800000 */
.L_x_584:
[----:B------:R-:W-:Y:S04]  /*29910*/  BSSY B0, `(.L_x_572) ;  /* 0x0000023000007945 */ /* 0x000fe80003800000 */
[----:B------:R-:W-:Y:S05]  /*29920*/  @!P0 BRA `(.L_x_573) ;  /* 0x0000000000848947 */ /* 0x000fea0003800000 */
[----:B------:R-:W-:-:S04]  /*29930*/  ULOP3.LUT UR8, UR13, 0x2, URZ, 0xfc, !UPT ;  /* 0x000000020d087892 */ /* 0x000fc8000f8efc3f */
[----:B------:R-:W-:-:S06]  /*29940*/  UISETP.NE.AND UP0, UPT, UR8, 0x3, UPT ;  /* 0x000000030800788c */ /* 0x000fcc000bf05270 */
[----:B------:R-:W-:-:S13]  /*29950*/  PLOP3.LUT P0, PT, PT, PT, UP0, 0x80, 0x0 ;  /* 0x000000000000781c */ /* 0x000fda0003f0f008 */
[----:B------:R-:W-:Y:S05]  /*29960*/  @!P0 BRA `(.L_x_574) ;  /* 0x0000000000048947 */ /* 0x000fea0003800000 */
[----:B------:R-:W-:Y:S01]  /*29970*/  BPT.TRAP 0x1 ;  /* 0x000000040000795c */ /* 0x000fe20000300000 */
.L_x_574:
[----:B------:R-:W0:Y:S01]  /*29980*/  S2R R3, SR_CgaCtaId ;  /* 0x0000000000037919 */ /* 0x000e220000008800 */
[----:B------:R-:W-:Y:S02]  /*29990*/  MOV R0, 0x400 ;  /* 0x0000040000007802 */ /* 0x000fe40000000f00 */
[----:B------:R-:W-:Y:S02]  /*299a0*/  SHF.L.U32 R2, R6, 0x1f, RZ ;  /* 0x0000001f06027819 */ /* 0x000fe400000006ff */
[----:B0-----:R-:W-:-:S05]  /*299b0*/  LEA R0, R3, R0, 0x18 ;  /* 0x0000000003007211 */ /* 0x001fca00078ec0ff */
[----:B------:R-:W-:-:S04]  /*299c0*/  VIADD R0, R0, 0x18 ;  /* 0x0000001800007836 */ /* 0x000fc80000000000 */
[----:B------:R-:W-:-:S04]  /*299d0*/  IMAD R3, R7, 0x8, R0 ;  /* 0x0000000807037824 */ /* 0x000fc800078e0200 */
[----:B------:R-:W0:Y:S02]  /*299e0*/  SYNCS.PHASECHK.TRANS64.TRYWAIT P0, [R3+URZ], R2 ;  /* 0x00000002030075a7 */ /* 0x000e24000800017f */
[----:B0-----:R-:W-:Y:S05]  /*299f0*/  @!P0 BRA `(.L_x_575) ;  /* 0x0000000000e48947 */ /* 0x001fea0003800000 */
.L_x_585:
[----:B------:R-:W-:-:S05]  /*29a00*/  VIADD R7, R7, 0x1 ;  /* 0x0000000107077836 */ /* 0x000fca0000000000 */
[----:B------:R-:W-:-:S04]  /*29a10*/  ISETP.NE.AND P0, PT, R7, 0x3, PT ;  /* 0x000000030700780c */ /* 0x000fc80003f05270 */
[----:B0-----:R-:W-:Y:S02]  /*29a20*/  SEL R3, RZ, 0x1, P0 ;  /* 0x00000001ff037807 */ /* 0x001fe40000000000 */
[----:B------:R-:W-:Y:S02]  /*29a30*/  SEL R7, R7, RZ, P0 ;  /* 0x000000ff07077207 */ /* 0x000fe40000000000 */
[----:B------:R-:W-:-:S03]  /*29a40*/  LOP3.LUT R5, R6, R3, RZ, 0x3c, !PT ;  /* 0x0000000306057212 */ /* 0x000fc600078e3cff */
[----:B------:R-:W-:Y:S01]  /*29a50*/  IMAD R3, R7, 0x8, R0 ;  /* 0x0000000807037824 */ /* 0x000fe200078e0200 */
[----:B------:R-:W-:-:S04]  /*29a60*/  SHF.L.U32 R2, R5, 0x1f, RZ ;  /* 0x0000001f05027819 */ /* 0x000fc800000006ff */
[----:B------:R-:W0:Y:S02]  /*29a70*/  SYNCS.PHASECHK.TRANS64.TRYWAIT P0, [R3+URZ], R2 ;  /* 0x00000002030075a7 */ /* 0x000e24000800017f */
[----:B0-----:R-:W-:Y:S05]  /*29a80*/  @!P0 BRA `(.L_x_576) ;  /* 0x0000000000d48947 */ /* 0x001fea0003800000 */
.L_x_586:
[----:B0-----:R-:W-:-:S05]  /*29a90*/  VIADD R2, R7, 0x1 ;  /* 0x0000000107027836 */ /* 0x001fca0000000000 */
[----:B------:R-:W-:-:S04]  /*29aa0*/  ISETP.NE.AND P0, PT, R2, 0x3, PT ;  /* 0x000000030200780c */ /* 0x000fc80003f05270 */
[----:B------:R-:W-:Y:S02]  /*29ab0*/  SEL R4, RZ, 0x1, P0 ;  /* 0x00000001ff047807 */ /* 0x000fe40000000000 */
[----:B------:R-:W-:Y:S02]  /*29ac0*/  SEL R3, R2, RZ, P0 ;  /* 0x000000ff02037207 */ /* 0x000fe40000000000 */
[----:B------:R-:W-:-:S03]  /*29ad0*/  LOP3.LUT R4, R5, R4, RZ, 0x3c, !PT ;  /* 0x0000000405047212 */ /* 0x000fc600078e3cff */
[----:B------:R-:W-:Y:S01]  /*29ae0*/  IMAD R3, R3, 0x8, R0 ;  /* 0x0000000803037824 */ /* 0x000fe200078e0200 */
[----:B------:R-:W-:-:S07]  /*29af0*/  SHF.L.U32 R0, R4, 0x1f, RZ ;  /* 0x0000001f04007819 */ /* 0x000fce00000006ff */
.L_x_577:
[----:B0-----:R0:W1:Y:S02]  /*29b00*/  SYNCS.PHASECHK.TRANS64.TRYWAIT P0, [R3+URZ], R0 ;  /* 0x00000000030075a7 */ /* 0x001064000800017f */
[----:B-1----:R-:W-:Y:S05]  /*29b10*/  @!P0 NANOSLEEP.SYNCS 0x989680 ;  /* 0x009896800000895d */ /* 0x002fea0003900000 */
[----:B------:R-:W1:Y:S02]  /*29b20*/  @!P0 SYNCS.PHASECHK.TRANS64 P0, [R3+URZ], R0 ;  /* 0x00000000030085a7 */ /* 0x000e64000800007f */
[----:B-1----:R-:W-:Y:S05]  /*29b30*/  @!P0 BRA `(.L_x_577) ;  /* 0xfffffffc00f08947 */ /* 0x002fea000383ffff */
.L_x_573:
[----:B------:R-:W-:Y:S05]  /*29b40*/  BSYNC B0 ;  /* 0x0000000000007941 */ /* 0x000fea0003800000 */
.L_x_572:
[----:B------:R-:W-:Y:S05]  /*29b50*/  EXIT ;  /* 0x000000000000794d */ /* 0x000fea0003800000 */
.L_x_21:
[----:B--2---:R-:W-:-:S04]  /*29b60*/  IMAD.U32 R3, RZ, RZ, UR6 ;  /* 0x00000006ff037e24 */ /* 0x004fc8000f8e00ff */
[----:B------:R2:W3:Y:S03]  /*29b70*/  SYNCS.PHASECHK.TRANS64.TRYWAIT P0, [R3+URZ], R0 ;  /* 0x00000000030075a7 */ /* 0x0004e6000800017f */
[----:B---3--:R-:W-:Y:S05]  /*29b80*/  @!P0 NANOSLEEP.SYNCS 0x989680 ;  /* 0x009896800000895d */ /* 0x008fea0003900000 */
[----:B------:R-:W3:Y:S02]  /*29b90*/  @!P0 SYNCS.PHASECHK.TRANS64 P0, [R3+URZ], R0 ;  /* 0x00000000030085a7 */ /* 0x000ee4000800007f */
[----:B---3--:R-:W-:Y:S05]  /*29ba0*/  @!P0 BRA `(.L_x_21) ;  /* 0xfffffffc00ec8947 */ /* 0x008fea000383ffff */
[----:B------:R-:W-:Y:S05]  /*29bb0*/  BRA `(.L_x_20) ;  /* 0xfffffd9000807947 */ /* 0x000fea000383ffff */
.L_x_27:
[----:B-----5:R2:W-:Y:S02]  /*29bc0*/  STL [R1+0x470], R2 ;  /* 0x0004700201007387 */ /* 0x0205e40000100800 */
[----:B--2---:R-:W-:-:S04]  /*29bd0*/  IMAD.U32 R2, RZ, RZ, UR16 ;  /* 0x00000010ff027e24 */ /* 0x004fc8000f8e00ff */
[----:B------:R2:W3:Y:S03]  /*29be0*/  SYNCS.PHASECHK.TRANS64.TRYWAIT P0, [R2+URZ], R0 ;  /* 0x00000000020075a7 */ /* 0x0004e6000800017f */
[----:B---3--:R-:W-:Y:S05]  /*29bf0*/  @!P0 NANOSLEEP.SYNCS 0x989680 ;  /* 0x009896800000895d */ /* 0x008fea0003900000 */
[----:B------:R2:W3:Y:S02]  /*29c00*/  @!P0 SYNCS.PHASECHK.TRANS64 P0, [R2+URZ], R0 ;  /* 0x00000000020085a7 */ /* 0x0004e4000800007f */
[----:B--2---:R2:W5:Y:S02]  /*29c10*/  LDL.LU R2, [R1+0x470] ;  /* 0x0004700001027983 */ /* 0x0045640000300800 */
[----:B--23--:R-:W-:Y:S05]  /*29c20*/  @!P0 BRA `(.L_x_27) ;  /* 0xfffffffc00e48947 */ /* 0x00cfea000383ffff */
[----:B------:R-:W-:Y:S05]  /*29c30*/  BRA `(.L_x_26) ;  /* 0xfffffdf400347947 */ /* 0x000fea000383ffff */
.L_x_560:
[----:B------:R-:W-:Y:S01]  /*29c40*/  BSSY B1, `(.L_x_578) ;  /* 0x0000006000017945 */ /* 0x000fe20003800000 */
[----:B------:R-:W-:-:S07]  /*29c50*/  IMAD.MOV.U32 R2, RZ, RZ, -0x1 ;  /* 0xffffffffff027424 */ /* 0x000fce00078e00ff */
[----:B------:R-:W-:Y:S05]  /*29c60*/  WARPSYNC.COLLECTIVE R2, `(.L_x_579) ;  /* 0x00000000020c7348 */ /* 0x000fea0003c00000 */
[----:B------:R-:W-:Y:S02]  /*29c70*/  ELECT P0, UR62, PT ;  /* 0x00000000003e782f */ /* 0x000fe40003800000 */
[----:B------:R-:W-:Y:S01]  /*29c80*/  MOV R2, UR62 ;  /* 0x0000003e00027c02 */ /* 0x000fe20008000f00 */
[----:B------:R-:W-:Y:S10]  /*29c90*/  ENDCOLLECTIVE ;  /* 0x000000000000791b */ /* 0x000ff40003800000 */
.L_x_579:
[----:B------:R-:W-:Y:S05]  /*29ca0*/  BSYNC B1 ;  /* 0x0000000000017941 */ /* 0x000fea0003800000 */
.L_x_578:
[----:B------:R-:W-:Y:S05]  /*29cb0*/  BRA `(.L_x_580) ;  /* 0xfffffff000407947 */ /* 0x000fea000383ffff */
.L_x_563:
[----:B0-----:R0:W1:Y:S02]  /*29cc0*/  SYNCS.PHASECHK.TRANS64.TRYWAIT P0, [R12+URZ+0x18], R11 ;  /* 0x0000180b0c0075a7 */ /* 0x001064000800017f */
[----:B-1----:R-:W-:Y:S05]  /*29cd0*/  @!P0 NANOSLEEP.SYNCS 0x989680 ;  /* 0x009896800000895d */ /* 0x002fea0003900000 */
[----:B------:R-:W1:Y:S02]  /*29ce0*/  @!P0 SYNCS.PHASECHK.TRANS64 P0, [R12+URZ+0x18], R11 ;  /* 0x0000180b0c0085a7 */ /* 0x000e64000800007f */
[----:B-1----:R-:W-:Y:S05]  /*29cf0*/  @!P0 BRA `(.L_x_563) ;  /* 0xfffffffc00f08947 */ /* 0x002fea000383ffff */
[----:B------:R-:W-:Y:S05]  /*29d00*/  BRA `(.L_x_581) ;  /* 0xfffffff000787947 */ /* 0x000fea000383ffff */
.L_x_571:
[----:B------:R-:W-:Y:S01]  /*29d10*/  BSSY B0, `(.L_x_582) ;  /* 0x0000006000007945 */ /* 0x000fe20003800000 */
[----:B------:R-:W-:-:S07]  /*29d20*/  IMAD.MOV.U32 R2, RZ, RZ, -0x1 ;  /* 0xffffffffff027424 */ /* 0x000fce00078e00ff */
[----:B------:R-:W-:Y:S05]  /*29d30*/  WARPSYNC.COLLECTIVE R2, `(.L_x_583) ;  /* 0x00000000020c7348 */ /* 0x000fea0003c00000 */
[----:B------:R-:W-:Y:S02]  /*29d40*/  ELECT P0, UR62, PT ;  /* 0x00000000003e782f */ /* 0x000fe40003800000 */
[----:B------:R-:W-:Y:S01]  /*29d50*/  MOV R2, UR62 ;  /* 0x0000003e00027c02 */ /* 0x000fe20008000f00 */
[----:B------:R-:W-:Y:S10]  /*29d60*/  ENDCOLLECTIVE ;  /* 0x000000000000791b */ /* 0x000ff40003800000 */
.L_x_583:
[----:B------:R-:W-:Y:S05]  /*29d70*/  BSYNC B0 ;  /* 0x0000000000007941 */ /* 0x000fea0003800000 */
.L_x_582:
[----:B------:R-:W-:Y:S05]  /*29d80*/  BRA `(.L_x_584) ;  /* 0xfffffff800e07947 */ /* 0x000fea000383ffff */
.L_x_575:
[----:B0-----:R0:W1:Y:S02]  /*29d90*/  SYNCS.PHASECHK.TRANS64.TRYWAIT P0, [R3+URZ], R2 ;  /* 0x00000002030075a7 */ /* 0x001064000800017f */
[----:B-1----:R-:W-:Y:S05]  /*29da0*/  @!P0 NANOSLEEP.SYNCS 0x989680 ;  /* 0x009896800000895d */ /* 0x002fea0003900000 */
[----:B------:R-:W1:Y:S02]  /*29db0*/  @!P0 SYNCS.PHASECHK.TRANS64 P0, [R3+URZ], R2 ;  /* 0x00000002030085a7 */ /* 0x000e64000800007f */
[----:B-1----:R-:W-:Y:S05]  /*29dc0*/  @!P0 BRA `(.L_x_575) ;  /* 0xfffffffc00f08947 */ /* 0x002fea000383ffff */
[----:B------:R-:W-:Y:S05]  /*29dd0*/  BRA `(.L_x_585) ;  /* 0xfffffffc00087947 */ /* 0x000fea000383ffff */
.L_x_576:
[----:B0-----:R0:W1:Y:S02]  /*29de0*/  SYNCS.PHASECHK.TRANS64.TRYWAIT P0, [R3+URZ], R2 ;  /* 0x00000002030075a7 */ /* 0x001064000800017f */
[----:B-1----:R-:W-:Y:S05]  /*29df0*/  @!P0 NANOSLEEP.SYNCS 0x989680 ;  /* 0x009896800000895d */ /* 0x002fea0003900000 */
[----:B------:R-:W1:Y:S02]  /*29e00*/  @!P0 SYNCS.PHASECHK.TRANS64 P0, [R3+URZ], R2 ;  /* 0x00000002030085a7 */ /* 0x000e64000800007f */
[----:B-1----:R-:W-:Y:S05]  /*29e10*/  @!P0 BRA `(.L_x_576) ;  /* 0xfffffffc00f08947 */ /* 0x002fea000383ffff */
[----:B------:R-:W-:Y:S05]  /*29e20*/  BRA `(.L_x_586) ;  /* 0xfffffffc00187947 */ /* 0x000fea000383ffff */
.L_x_587:
[----:B------:R-:W-:-:S00]  /*29e30*/  BRA `(.L_x_587) ;  /* 0xfffffffc00fc7947 */ /* 0x000fc0000383ffff */
[----:B------:R-:W-:-:S00]  /*29e40*/  NOP ;  /* 0x0000000000007918 */ /* 0x000fc00000000000 */
        /* <DEDUP_REMOVED lines=11> */
.L_x_588:


//--------------------- .nv.shared._ZN7cutlass13device_kernelINS_4gemm6kernel13GemmUniversalIN4cute5tupleIJiiiiEEENS1_10collective13CollectiveMmaINS1_37MainloopSm90TmaGmmaWarpSpecializedFP8ILi3ENS5_IJNS4_1CILi2EEENSA_ILi1EEESC_EEENS1_35KernelTmaWarpSpecializedCooperativeEEENS5_IJNSA_ILi256EEESG_NSA_ILi128EEEEEENS_12float_e5m2_tENS5_IJlSC_lEEESJ_SK_NS4_8TiledMMAINS4_8MMA_AtomIJNS4_4SM904GMMA31MMA_64x256x32_F32E5M2E5M2_SS_TNILNSO_7ScaleInE1ELSQ_1EEEEEENS4_6LayoutISD_NS5_IJSC_NSA_ILi0EEESU_EEEEENS5_IJNS4_10UnderscoreESX_SX_EEEEENS4_13SM90_TMA_LOADENS4_14ComposedLayoutINS4_7SwizzleILi3ELi4ELi3EEENS4_18smem_ptr_flag_bitsILi8EEENST_INS5_IJNSA_ILi8EEESH_EEENS5_IJSH_SC_EEEEEEEvNS4_8identityENS4_23SM90_TMA_LOAD_MULTICASTES1A_vS1B_EENS_8epilogue10collective6detail29Sm90TmaWarpSpecializedAdapterINS1F_15DefaultEpilogueISJ_SK_SK_NS1E_6thread17LinearCombinationISJ_Li1EffLNS1J_9ScaleType4KindE0ELNS_15FloatRoundStyleE2ESJ_EENS1_15EpilogueDefaultEEEEEvvEEEEvNT_6ParamsE --------------------------
	.section	.nv.shared._ZN7cutlass13device_kernelINS_4gemm6kernel13GemmUniversalIN4cute5tupleIJiiiiEEENS1_10collective13CollectiveMmaINS1_37MainloopSm90TmaGmmaWarpSpecializedFP8ILi3ENS5_IJNS4_1CILi2EEENSA_ILi1EEESC_EEENS1_35KernelTmaWarpSpecializedCooperativeEEENS5_IJNSA_ILi256EEESG_NSA_ILi128EEEEEENS_12float_e5m2_tENS5_IJlSC_lEEESJ_SK_NS4_8TiledMMAINS4_8MMA_AtomIJNS4_4SM904GMMA31MMA_64x256x32_F32E5M2E5M2_SS_TNILNSO_7ScaleInE1ELSQ_1EEEEEENS4_6LayoutISD_NS5_IJSC_NSA_ILi0EEESU_EEEEENS5_IJNS4_10UnderscoreESX_SX_EEEEENS4_13SM90_TMA_LOADENS4_14ComposedLayoutINS4_7SwizzleILi3ELi4ELi3EEENS4_18smem_ptr_flag_bitsILi8EEENST_INS5_IJNSA_ILi8EEESH_EEENS5_IJSH_SC_EEEEEEEvNS4_8identityENS4_23SM90_TMA_LOAD_MULTICASTES1A_vS1B_EENS_8epilogue10collective6detail29Sm90TmaWarpSpecializedAdapterINS1F_15DefaultEpilogueISJ_SK_SK_NS1E_6thread17LinearCombinationISJ_Li1EffLNS1J_9ScaleType4KindE0ELNS_15FloatRoundStyleE2ESJ_EENS1_15EpilogueDefaultEEEEEvvEEEEvNT_6ParamsE,"aw",@nobits
	.sectionflags	@""
	.align	16
	.zero		1024


//--------------------- .nv.shared.reserved.0     --------------------------
	.section	.nv.shared.reserved.0,"aw",@nobits
	.weak		__nv_reservedSMEM_offset_0_alias
	.size		__nv_reservedSMEM_offset_0_alias, 0, 0
	.other		__nv_reservedSMEM_offset_0_alias,@"STO_CUDA_RESERVED_SHARED STV_DEFAULT"
__nv_reservedSMEM_offset_0_alias:
	.zero		0


//--------------------- .nv.global                --------------------------
	.section	.nv.global,"aw",@nobits
.nv.global:
	.type		_ZN39_INTERNAL_ee8eb7eb_4_k_cu_d907b832_55104cute1_E,@object
	.size		_ZN39_INTERNAL_ee8eb7eb_4_k_cu_d907b832_55104cute1_E,(_ZN39_INTERNAL_ee8eb7eb_4_k_cu_d907b832_55104cuda3std3__45__cpo6cbeginE - _ZN39_INTERNAL_ee8eb7eb_4_k_cu_d907b832_55104cute1_E)
_ZN39_INTERNAL_ee8eb7eb_4_k_cu_d907b832_55104cute1_E:
	.zero		1
	.type		_ZN39_INTERNAL_ee8eb7eb_4_k_cu_d907b832_55104cuda3std3__45__cpo6cbeginE,@object
	.size		_ZN39_INTERNAL_ee8eb7eb_4_k_cu_d907b832_55104cuda3std3__45__cpo6cbeginE,(_ZN39_INTERNAL_ee8eb7eb_4_k_cu_d907b832_55104cuda3std3__48in_placeE - _ZN39_INTERNAL_ee8eb7eb_4_k_cu_d907b832_55104cuda3std3__45__cpo6cbeginE)
_ZN39_INTERNAL_ee8eb7eb_4_k_cu_d907b832_55104cuda3std3__45__cpo6cbeginE:
	.zero		1
	.type		_ZN39_INTERNAL_ee8eb7eb_4_k_cu_d907b832_55104cuda3std3__48in_placeE,@object
	.size		_ZN39_INTERNAL_ee8eb7eb_4_k_cu_d907b832_55104cuda3std3__48in_placeE,(_ZN39_INTERNAL_ee8eb7eb_4_k_cu_d907b832_55104cuda3std6ranges3__45__cpo9iter_moveE - _ZN39_INTERNAL_ee8eb7eb_4_k_cu_d907b832_55104cuda3std3__48in_placeE)
_ZN39_INTERNAL_ee8eb7eb_4_k_cu_d907b832_55104cuda3std3__48in_placeE:
	.zero		1
	.type		_ZN39_INTERNAL_ee8eb7eb_4_k_cu_d907b832_55104cuda3std6ranges3__45__cpo9iter_moveE,@object
	.size		_ZN39_INTERNAL_ee8eb7eb_4_k_cu_d907b832_55104cuda3std6ranges3__45__cpo9iter_moveE,(_ZN39_INTERNAL_ee8eb7eb_4_k_cu_d907b832_55104cuda3std3__45__cpo5beginE - _ZN39_INTERNAL_ee8eb7eb_4_k_cu_d907b832_55104cuda3std6ranges3__45__cpo9iter_moveE)
_ZN39_INTERNAL_ee8eb7eb_4_k_cu_d907b832_55104cuda3std6ranges3__45__cpo9iter_moveE:
	.zero		1
	.type		_ZN39_INTERNAL_ee8eb7eb_4_k_cu_d907b832_55104cuda3std3__45__cpo5beginE,@object
	.size		_ZN39_INTERNAL_ee8eb7eb_4_k_cu_d907b832_55104cuda3std3__45__cpo5beginE,(_ZN39_INTERNAL_ee8eb7eb_4_k_cu_d907b832_55104cuda3std3__441_GLOBAL__N__ee8eb7eb_4_k_cu_d907b832_55106ignoreE - _ZN39_INTERNAL_ee8eb7eb_4_k_cu_d907b832_55104cuda3std3__45__cpo5beginE)
_ZN39_INTERNAL_ee8eb7eb_4_k_cu_d907b832_55104cuda3std3__45__cpo5beginE:
	.zero		1
	.type		_ZN39_INTERNAL_ee8eb7eb_4_k_cu_d907b832_55104cuda3std3__441_GLOBAL__N__ee8eb7eb_4_k_cu_d907b832_55106ignoreE,@object
	.size		_ZN39_INTERNAL_ee8eb7eb_4_k_cu_d907b832_55104cuda3std3__441_GLOBAL__N__ee8eb7eb_4_k_cu_d907b832_55106ignoreE,(_ZN39_INTERNAL_ee8eb7eb_4_k_cu_d907b832_55104cute7productE - _ZN39_INTERNAL_ee8eb7eb_4_k_cu_d907b832_55104cuda3std3__441_GLOBAL__N__ee8eb7eb_4_k_cu_d907b832_55106ignoreE)
_ZN39_INTERNAL_ee8eb7eb_4_k_cu_d907b832_55104cuda3std3__441_GLOBAL__N__ee8eb7eb_4_k_cu_d907b832_55106ignoreE:
	.zero		1
	.type		_ZN39_INTERNAL_ee8eb7eb_4_k_cu_d907b832_55104cute7productE,@object
	.size		_ZN39_INTERNAL_ee8eb7eb_4_k_cu_d907b832_55104cute7productE,(_ZN39_INTERNAL_ee8eb7eb_4_k_cu_d907b832_55104cuda3std3__45__cpo3endE - _ZN39_INTERNAL_ee8eb7eb_4_k_cu_d907b832_55104cute7productE)
_ZN39_INTERNAL_ee8eb7eb_4_k_cu_d907b832_55104cute7productE:
	.zero		1
	.type		_ZN39_INTERNAL_ee8eb7eb_4_k_cu_d907b832_55104cuda3std3__45__cpo3endE,@object
	.size		_ZN39_INTERNAL_ee8eb7eb_4_k_cu_d907b832_55104cuda3std3__45__cpo3endE,(_ZN39_INTERNAL_ee8eb7eb_4_k_cu_d907b832_55104cuda3std3__419piecewise_constructE - _ZN39_INTERNAL_ee8eb7eb_4_k_cu_d907b832_55104cuda3std3__45__cpo3endE)
_ZN39_INTERNAL_ee8eb7eb_4_k_cu_d907b832_55104cuda3std3__45__cpo3endE:
	.zero		1
	.type		_ZN39_INTERNAL_ee8eb7eb_4_k_cu_d907b832_55104cuda3std3__419piecewise_constructE,@object
	.size		_ZN39_INTERNAL_ee8eb7eb_4_k_cu_d907b832_55104cuda3std3__419piecewise_constructE,(_ZN39_INTERNAL_ee8eb7eb_4_k_cu_d907b832_55104cuda3std3__45__cpo4cendE - _ZN39_INTERNAL_ee8eb7eb_4_k_cu_d907b832_55104cuda3std3__419piecewise_constructE)
_ZN39_INTERNAL_ee8eb7eb_4_k_cu_d907b832_55104cuda3std3__419piecewise_constructE:
	.zero		1
	.type		_ZN39_INTERNAL_ee8eb7eb_4_k_cu_d907b832_55104cuda3std3__45__cpo4cendE,@object
	.size		_ZN39_INTERNAL_ee8eb7eb_4_k_cu_d907b832_55104cuda3std3__45__cpo4cendE,(_ZN39_INTERNAL_ee8eb7eb_4_k_cu_d907b832_55104cuda3std6ranges3__45__cpo4swapE - _ZN39_INTERNAL_ee8eb7eb_4_k_cu_d907b832_55104cuda3std3__45__cpo4cendE)
_ZN39_INTERNAL_ee8eb7eb_4_k_cu_d907b832_55104cuda3std3__45__cpo4cendE:
	.zero		1
	.type		_ZN39_INTERNAL_ee8eb7eb_4_k_cu_d907b832_55104cuda3std6ranges3__45__cpo4swapE,@object
	.size		_ZN39_INTERNAL_ee8eb7eb_4_k_cu_d907b832_55104cuda3std6ranges3__45__cpo4swapE,(.L_7 - _ZN39_INTERNAL_ee8eb7eb_4_k_cu_d907b832_55104cuda3std6ranges3__45__cpo4swapE)
_ZN39_INTERNAL_ee8eb7eb_4_k_cu_d907b832_55104cuda3std6ranges3__45__cpo4swapE:
	.zero		1
.L_7:


//--------------------- .nv.constant0._ZN7cutlass13device_kernelINS_4gemm6kernel13GemmUniversalIN4cute5tupleIJiiiiEEENS1_10collective13CollectiveMmaINS1_37MainloopSm90TmaGmmaWarpSpecializedFP8ILi3ENS5_IJNS4_1CILi2EEENSA_ILi1EEESC_EEENS1_35KernelTmaWarpSpecializedCooperativeEEENS5_IJNSA_ILi256EEESG_NSA_ILi128EEEEEENS_12float_e5m2_tENS5_IJlSC_lEEESJ_SK_NS4_8TiledMMAINS4_8MMA_AtomIJNS4_4SM904GMMA31MMA_64x256x32_F32E5M2E5M2_SS_TNILNSO_7ScaleInE1ELSQ_1EEEEEENS4_6LayoutISD_NS5_IJSC_NSA_ILi0EEESU_EEEEENS5_IJNS4_10UnderscoreESX_SX_EEEEENS4_13SM90_TMA_LOADENS4_14ComposedLayoutINS4_7SwizzleILi3ELi4ELi3EEENS4_18smem_ptr_flag_bitsILi8EEENST_INS5_IJNSA_ILi8EEESH_EEENS5_IJSH_SC_EEEEEEEvNS4_8identityENS4_23SM90_TMA_LOAD_MULTICASTES1A_vS1B_EENS_8epilogue10collective6detail29Sm90TmaWarpSpecializedAdapterINS1F_15DefaultEpilogueISJ_SK_SK_NS1E_6thread17LinearCombinationISJ_Li1EffLNS1J_9ScaleType4KindE0ELNS_15FloatRoundStyleE2ESJ_EENS1_15EpilogueDefaultEEEEEvvEEEEvNT_6ParamsE --------------------------
	.section	.nv.constant0._ZN7cutlass13device_kernelINS_4gemm6kernel13GemmUniversalIN4cute5tupleIJiiiiEEENS1_10collective13CollectiveMmaINS1_37MainloopSm90TmaGmmaWarpSpecializedFP8ILi3ENS5_IJNS4_1CILi2EEENSA_ILi1EEESC_EEENS1_35KernelTmaWarpSpecializedCooperativeEEENS5_IJNSA_ILi256EEESG_NSA_ILi128EEEEEENS_12float_e5m2_tENS5_IJlSC_lEEESJ_SK_NS4_8TiledMMAINS4_8MMA_AtomIJNS4_4SM904GMMA31MMA_64x256x32_F32E5M2E5M2_SS_TNILNSO_7ScaleInE1ELSQ_1EEEEEENS4_6LayoutISD_NS5_IJSC_NSA_ILi0EEESU_EEEEENS5_IJNS4_10UnderscoreESX_SX_EEEEENS4_13SM90_TMA_LOADENS4_14ComposedLayoutINS4_7SwizzleILi3ELi4ELi3EEENS4_18smem_ptr_flag_bitsILi8EEENST_INS5_IJNSA_ILi8EEESH_EEENS5_IJSH_SC_EEEEEEEvNS4_8identityENS4_23SM90_TMA_LOAD_MULTICASTES1A_vS1B_EENS_8epilogue10collective6detail29Sm90TmaWarpSpecializedAdapterINS1F_15DefaultEpilogueISJ_SK_SK_NS1E_6thread17LinearCombinationISJ_Li1EffLNS1J_9ScaleType4KindE0ELNS_15FloatRoundStyleE2ESJ_EENS1_15EpilogueDefaultEEEEEvvEEEEvNT_6ParamsE,"a",@progbits
	.sectionflags	@""
	.align	4
.nv.constant0._ZN7cutlass13device_kernelINS_4gemm6kernel13GemmUniversalIN4cute5tupleIJiiiiEEENS1_10collective13CollectiveMmaINS1_37MainloopSm90TmaGmmaWarpSpecializedFP8ILi3ENS5_IJNS4_1CILi2EEENSA_ILi1EEESC_EEENS1_35KernelTmaWarpSpecializedCooperativeEEENS5_IJNSA_ILi256EEESG_NSA_ILi128EEEEEENS_12float_e5m2_tENS5_IJlSC_lEEESJ_SK_NS4_8TiledMMAINS4_8MMA_AtomIJNS4_4SM904GMMA31MMA_64x256x32_F32E5M2E5M2_SS_TNILNSO_7ScaleInE1ELSQ_1EEEEEENS4_6LayoutISD_NS5_IJSC_NSA_ILi0EEESU_EEEEENS5_IJNS4_10UnderscoreESX_SX_EEEEENS4_13SM90_TMA_LOADENS4_14ComposedLayoutINS4_7SwizzleILi3ELi4ELi3EEENS4_18smem_ptr_flag_bitsILi8EEENST_INS5_IJNSA_ILi8EEESH_EEENS5_IJSH_SC_EEEEEEEvNS4_8identityENS4_23SM90_TMA_LOAD_MULTICASTES1A_vS1B_EENS_8epilogue10collective6detail29Sm90TmaWarpSpecializedAdapterINS1F_15DefaultEpilogueISJ_SK_SK_NS1E_6thread17LinearCombinationISJ_Li1EffLNS1J_9ScaleType4KindE0ELNS_15FloatRoundStyleE2ESJ_EENS1_15EpilogueDefaultEEEEEvvEEEEvNT_6ParamsE:
	.zero		1664


//--------------------- SYMBOLS --------------------------

	.type		.nv.reservedSmem.offset0,@object
	.size		.nv.reservedSmem.offset0,0x4
